//
// Generated by NVIDIA NVVM Compiler
//
// Compiler Build ID: CL-36424714
// Cuda compilation tools, release 13.0, V13.0.88
// Based on NVVM 20.0.0
//

.version 9.0
.target sm_100
.address_size 64

	// .globl	_Z2k1PKcPi
// _ZZ2k2PKcPiE4dist has been demoted
// _ZZ2k3PKcPiE12temp_storage has been demoted
.global .align 1 .b8 _ZN34_INTERNAL_e467f839_4_k_cu_287cb0924cuda3std3__45__cpo5beginE[1];
.global .align 1 .b8 _ZN34_INTERNAL_e467f839_4_k_cu_287cb0924cuda3std3__45__cpo3endE[1];
.global .align 1 .b8 _ZN34_INTERNAL_e467f839_4_k_cu_287cb0924cuda3std3__45__cpo6cbeginE[1];
.global .align 1 .b8 _ZN34_INTERNAL_e467f839_4_k_cu_287cb0924cuda3std3__45__cpo4cendE[1];
.global .align 1 .b8 _ZN34_INTERNAL_e467f839_4_k_cu_287cb0924cuda3std3__45__cpo6rbeginE[1];
.global .align 1 .b8 _ZN34_INTERNAL_e467f839_4_k_cu_287cb0924cuda3std3__45__cpo4rendE[1];
.global .align 1 .b8 _ZN34_INTERNAL_e467f839_4_k_cu_287cb0924cuda3std3__45__cpo7crbeginE[1];
.global .align 1 .b8 _ZN34_INTERNAL_e467f839_4_k_cu_287cb0924cuda3std3__45__cpo5crendE[1];
.global .align 1 .b8 _ZN34_INTERNAL_e467f839_4_k_cu_287cb0924cuda3std3__436_GLOBAL__N__e467f839_4_k_cu_287cb0926ignoreE[1];
.global .align 1 .b8 _ZN34_INTERNAL_e467f839_4_k_cu_287cb0924cuda3std3__419piecewise_constructE[1];
.global .align 1 .b8 _ZN34_INTERNAL_e467f839_4_k_cu_287cb0924cuda3std3__48in_placeE[1];
.global .align 1 .b8 _ZN34_INTERNAL_e467f839_4_k_cu_287cb0924cuda3std3__420unreachable_sentinelE[1];
.global .align 1 .b8 _ZN34_INTERNAL_e467f839_4_k_cu_287cb0924cuda3std3__47nulloptE[1];
.global .align 1 .b8 _ZN34_INTERNAL_e467f839_4_k_cu_287cb0924cuda3std3__48unexpectE[1];
.global .align 1 .b8 _ZN34_INTERNAL_e467f839_4_k_cu_287cb0924cuda3std6ranges3__45__cpo4swapE[1];
.global .align 1 .b8 _ZN34_INTERNAL_e467f839_4_k_cu_287cb0924cuda3std6ranges3__45__cpo9iter_moveE[1];
.global .align 1 .b8 _ZN34_INTERNAL_e467f839_4_k_cu_287cb0924cuda3std6ranges3__45__cpo5beginE[1];
.global .align 1 .b8 _ZN34_INTERNAL_e467f839_4_k_cu_287cb0924cuda3std6ranges3__45__cpo3endE[1];
.global .align 1 .b8 _ZN34_INTERNAL_e467f839_4_k_cu_287cb0924cuda3std6ranges3__45__cpo6cbeginE[1];
.global .align 1 .b8 _ZN34_INTERNAL_e467f839_4_k_cu_287cb0924cuda3std6ranges3__45__cpo4cendE[1];
.global .align 1 .b8 _ZN34_INTERNAL_e467f839_4_k_cu_287cb0924cuda3std6ranges3__45__cpo7advanceE[1];
.global .align 1 .b8 _ZN34_INTERNAL_e467f839_4_k_cu_287cb0924cuda3std6ranges3__45__cpo9iter_swapE[1];
.global .align 1 .b8 _ZN34_INTERNAL_e467f839_4_k_cu_287cb0924cuda3std6ranges3__45__cpo4nextE[1];
.global .align 1 .b8 _ZN34_INTERNAL_e467f839_4_k_cu_287cb0924cuda3std6ranges3__45__cpo4prevE[1];
.global .align 1 .b8 _ZN34_INTERNAL_e467f839_4_k_cu_287cb0924cuda3std6ranges3__45__cpo4dataE[1];
.global .align 1 .b8 _ZN34_INTERNAL_e467f839_4_k_cu_287cb0924cuda3std6ranges3__45__cpo5cdataE[1];
.global .align 1 .b8 _ZN34_INTERNAL_e467f839_4_k_cu_287cb0924cuda3std6ranges3__45__cpo4sizeE[1];
.global .align 1 .b8 _ZN34_INTERNAL_e467f839_4_k_cu_287cb0924cuda3std6ranges3__45__cpo5ssizeE[1];
.global .align 1 .b8 _ZN34_INTERNAL_e467f839_4_k_cu_287cb0924cuda3std6ranges3__45__cpo8distanceE[1];
.global .align 1 .b8 _ZN34_INTERNAL_e467f839_4_k_cu_287cb0926thrust24THRUST_300001_SM_1000_NS6system6detail10sequential3seqE[1];
.global .align 1 .b8 _ZN34_INTERNAL_e467f839_4_k_cu_287cb0926thrust24THRUST_300001_SM_1000_NS12placeholders2_1E[1];
.global .align 1 .b8 _ZN34_INTERNAL_e467f839_4_k_cu_287cb0926thrust24THRUST_300001_SM_1000_NS12placeholders2_2E[1];
.global .align 1 .b8 _ZN34_INTERNAL_e467f839_4_k_cu_287cb0926thrust24THRUST_300001_SM_1000_NS12placeholders2_3E[1];
.global .align 1 .b8 _ZN34_INTERNAL_e467f839_4_k_cu_287cb0926thrust24THRUST_300001_SM_1000_NS12placeholders2_4E[1];
.global .align 1 .b8 _ZN34_INTERNAL_e467f839_4_k_cu_287cb0926thrust24THRUST_300001_SM_1000_NS12placeholders2_5E[1];
.global .align 1 .b8 _ZN34_INTERNAL_e467f839_4_k_cu_287cb0926thrust24THRUST_300001_SM_1000_NS12placeholders2_6E[1];
.global .align 1 .b8 _ZN34_INTERNAL_e467f839_4_k_cu_287cb0926thrust24THRUST_300001_SM_1000_NS12placeholders2_7E[1];
.global .align 1 .b8 _ZN34_INTERNAL_e467f839_4_k_cu_287cb0926thrust24THRUST_300001_SM_1000_NS12placeholders2_8E[1];
.global .align 1 .b8 _ZN34_INTERNAL_e467f839_4_k_cu_287cb0926thrust24THRUST_300001_SM_1000_NS12placeholders2_9E[1];
.global .align 1 .b8 _ZN34_INTERNAL_e467f839_4_k_cu_287cb0926thrust24THRUST_300001_SM_1000_NS12placeholders3_10E[1];

.visible .entry _Z2k1PKcPi(
	.param .u64 .ptr .align 1 _Z2k1PKcPi_param_0,
	.param .u64 .ptr .align 1 _Z2k1PKcPi_param_1
)
{
	.reg .pred 	%p<6>;
	.reg .b32 	%r<27>;
	.reg .b64 	%rd<20>;

	ld.param.u64 	%rd8, [_Z2k1PKcPi_param_0];
	ld.param.u64 	%rd9, [_Z2k1PKcPi_param_1];
	cvta.to.global.u64 	%rd10, %rd9;
	cvta.to.global.u64 	%rd11, %rd8;
	mov.u32 	%r4, %ctaid.x;
	mov.u32 	%r5, %ctaid.y;
	mov.u32 	%r6, %tid.x;
	shl.b32 	%r26, %r6, 2;
	mad.lo.s32 	%r7, %r4, 224, %r5;
	mul.wide.u32 	%rd12, %r7, 4;
	add.s64 	%rd1, %rd10, %rd12;
	mul.wide.u32 	%rd13, %r5, 4096;
	mul.wide.u32 	%rd14, %r6, 4;
	or.b64  	%rd15, %rd13, %rd14;
	add.s64 	%rd19, %rd11, %rd15;
	mul.wide.u32 	%rd16, %r4, 4096;
	or.b64  	%rd17, %rd16, %rd14;
	add.s64 	%rd18, %rd11, %rd17;
$L__BB0_1:
	ld.global.u32 	%r8, [%rd18];
	ld.global.u32 	%r9, [%rd19];
	bfe.u32 	%r10, %r9, 0, 8;
	bfe.u32 	%r11, %r8, 0, 8;
	setp.ne.u32 	%p1, %r11, %r10;
	selp.u32 	%r12, 1, 0, %p1;
	bfe.u32 	%r13, %r9, 8, 8;
	bfe.u32 	%r14, %r8, 8, 8;
	setp.eq.u32 	%p2, %r14, %r13;
	selp.b32 	%r15, 2, 1, %p1;
	selp.b32 	%r16, %r12, %r15, %p2;
	bfe.u32 	%r17, %r9, 16, 8;
	bfe.u32 	%r18, %r8, 16, 8;
	setp.ne.u32 	%p3, %r18, %r17;
	selp.u32 	%r19, 1, 0, %p3;
	add.s32 	%r20, %r16, %r19;
	bfe.u32 	%r21, %r9, 24, 8;
	bfe.u32 	%r22, %r8, 24, 8;
	setp.ne.u32 	%p4, %r22, %r21;
	selp.u32 	%r23, 1, 0, %p4;
	add.s32 	%r24, %r20, %r23;
	atom.global.add.u32 	%r25, [%rd1], %r24;
	add.s32 	%r3, %r26, 512;
	add.s64 	%rd19, %rd19, 512;
	add.s64 	%rd18, %rd18, 512;
	setp.lt.u32 	%p5, %r26, 3584;
	mov.u32 	%r26, %r3;
	@%p5 bra 	$L__BB0_1;
	ret;

}
	// .globl	_Z2k2PKcPi
.visible .entry _Z2k2PKcPi(
	.param .u64 .ptr .align 1 _Z2k2PKcPi_param_0,
	.param .u64 .ptr .align 1 _Z2k2PKcPi_param_1
)
{
	.reg .pred 	%p<14>;
	.reg .b32 	%r<59>;
	.reg .b64 	%rd<17>;
	// demoted variable
	.shared .align 4 .b8 _ZZ2k2PKcPiE4dist[512];
	ld.param.u64 	%rd8, [_Z2k2PKcPi_param_0];
	ld.param.u64 	%rd7, [_Z2k2PKcPi_param_1];
	cvta.to.global.u64 	%rd9, %rd8;
	mov.u32 	%r1, %tid.x;
	mov.u32 	%r2, %ctaid.x;
	mov.u32 	%r3, %ctaid.y;
	shl.b32 	%r58, %r1, 2;
	mov.u32 	%r11, _ZZ2k2PKcPiE4dist;
	add.s32 	%r4, %r11, %r58;
	mov.b32 	%r12, 0;
	st.shared.u32 	[%r4], %r12;
	bar.sync 	0;
	shl.b32 	%r13, %r2, 12;
	shl.b32 	%r14, %r3, 12;
	ld.shared.u32 	%r57, [%r4];
	or.b32  	%r15, %r14, %r58;
	cvt.u64.u32 	%rd10, %r15;
	add.s64 	%rd16, %rd9, %rd10;
	or.b32  	%r16, %r13, %r58;
	cvt.u64.u32 	%rd11, %r16;
	add.s64 	%rd15, %rd9, %rd11;
$L__BB1_1:
	ld.global.u32 	%r17, [%rd15];
	ld.global.u32 	%r18, [%rd16];
	bfe.u32 	%r19, %r18, 0, 8;
	bfe.u32 	%r20, %r17, 0, 8;
	setp.ne.u32 	%p1, %r20, %r19;
	selp.u32 	%r21, 1, 0, %p1;
	bfe.u32 	%r22, %r18, 8, 8;
	bfe.u32 	%r23, %r17, 8, 8;
	setp.eq.u32 	%p2, %r23, %r22;
	selp.b32 	%r24, 2, 1, %p1;
	selp.b32 	%r25, %r21, %r24, %p2;
	bfe.u32 	%r26, %r18, 16, 8;
	bfe.u32 	%r27, %r17, 16, 8;
	setp.ne.u32 	%p3, %r27, %r26;
	selp.u32 	%r28, 1, 0, %p3;
	add.s32 	%r29, %r25, %r28;
	bfe.u32 	%r30, %r18, 24, 8;
	bfe.u32 	%r31, %r17, 24, 8;
	setp.ne.u32 	%p4, %r31, %r30;
	selp.u32 	%r32, 1, 0, %p4;
	add.s32 	%r33, %r29, %r57;
	add.s32 	%r57, %r33, %r32;
	add.s32 	%r10, %r58, 512;
	add.s64 	%rd16, %rd16, 512;
	add.s64 	%rd15, %rd15, 512;
	setp.lt.u32 	%p5, %r58, 3584;
	mov.u32 	%r58, %r10;
	@%p5 bra 	$L__BB1_1;
	st.shared.u32 	[%r4], %r57;
	bar.sync 	0;
	setp.gt.u32 	%p6, %r1, 63;
	@%p6 bra 	$L__BB1_4;
	ld.shared.u32 	%r34, [%r4+256];
	ld.shared.u32 	%r35, [%r4];
	add.s32 	%r36, %r35, %r34;
	st.shared.u32 	[%r4], %r36;
$L__BB1_4:
	bar.sync 	0;
	setp.gt.u32 	%p7, %r1, 31;
	@%p7 bra 	$L__BB1_6;
	ld.shared.u32 	%r37, [%r4+128];
	ld.shared.u32 	%r38, [%r4];
	add.s32 	%r39, %r38, %r37;
	st.shared.u32 	[%r4], %r39;
$L__BB1_6:
	bar.sync 	0;
	setp.gt.u32 	%p8, %r1, 15;
	@%p8 bra 	$L__BB1_8;
	ld.shared.u32 	%r40, [%r4+64];
	ld.shared.u32 	%r41, [%r4];
	add.s32 	%r42, %r41, %r40;
	st.shared.u32 	[%r4], %r42;
$L__BB1_8:
	bar.sync 	0;
	setp.gt.u32 	%p9, %r1, 7;
	@%p9 bra 	$L__BB1_10;
	ld.shared.u32 	%r43, [%r4+32];
	ld.shared.u32 	%r44, [%r4];
	add.s32 	%r45, %r44, %r43;
	st.shared.u32 	[%r4], %r45;
$L__BB1_10:
	bar.sync 	0;
	setp.gt.u32 	%p10, %r1, 3;
	@%p10 bra 	$L__BB1_12;
	ld.shared.u32 	%r46, [%r4+16];
	ld.shared.u32 	%r47, [%r4];
	add.s32 	%r48, %r47, %r46;
	st.shared.u32 	[%r4], %r48;
$L__BB1_12:
	bar.sync 	0;
	setp.gt.u32 	%p11, %r1, 1;
	@%p11 bra 	$L__BB1_14;
	ld.shared.u32 	%r49, [%r4+8];
	ld.shared.u32 	%r50, [%r4];
	add.s32 	%r51, %r50, %r49;
	st.shared.u32 	[%r4], %r51;
$L__BB1_14:
	bar.sync 	0;
	setp.ne.s32 	%p12, %r1, 0;
	@%p12 bra 	$L__BB1_16;
	ld.shared.u32 	%r52, [_ZZ2k2PKcPiE4dist+4];
	ld.shared.u32 	%r53, [%r4];
	add.s32 	%r54, %r53, %r52;
	st.shared.u32 	[%r4], %r54;
$L__BB1_16:
	setp.ne.s32 	%p13, %r1, 0;
	bar.sync 	0;
	@%p13 bra 	$L__BB1_18;
	ld.shared.u32 	%r55, [_ZZ2k2PKcPiE4dist];
	mad.lo.s32 	%r56, %r3, 224, %r2;
	cvta.to.global.u64 	%rd12, %rd7;
	mul.wide.u32 	%rd13, %r56, 4;
	add.s64 	%rd14, %rd12, %rd13;
	st.global.u32 	[%rd14], %r55;
$L__BB1_18:
	ret;

}
	// .globl	_Z2k3PKcPi
.visible .entry _Z2k3PKcPi(
	.param .u64 .ptr .align 1 _Z2k3PKcPi_param_0,
	.param .u64 .ptr .align 1 _Z2k3PKcPi_param_1
)
{
	.reg .pred 	%p<8>;
	.reg .b32 	%r<43>;
	.reg .b64 	%rd<20>;
	// demoted variable
	.shared .align 4 .b8 _ZZ2k3PKcPiE12temp_storage[24];
	ld.param.u64 	%rd8, [_Z2k3PKcPi_param_0];
	ld.param.u64 	%rd7, [_Z2k3PKcPi_param_1];
	cvta.to.global.u64 	%rd9, %rd8;
	mov.u32 	%r1, %tid.x;
	mov.u32 	%r2, %ctaid.x;
	mov.u32 	%r3, %ctaid.y;
	shl.b32 	%r41, %r1, 2;
	mul.wide.u32 	%rd10, %r3, 4096;
	mul.wide.u32 	%rd11, %r1, 4;
	or.b64  	%rd12, %rd10, %rd11;
	add.s64 	%rd19, %rd9, %rd12;
	mul.wide.u32 	%rd13, %r2, 4096;
	or.b64  	%rd14, %rd13, %rd11;
	add.s64 	%rd18, %rd9, %rd14;
	mov.b32 	%r42, 0;
$L__BB2_1:
	ld.global.u32 	%r11, [%rd18];
	ld.global.u32 	%r12, [%rd19];
	bfe.u32 	%r13, %r12, 0, 8;
	bfe.u32 	%r14, %r11, 0, 8;
	setp.ne.u32 	%p1, %r14, %r13;
	selp.u32 	%r15, 1, 0, %p1;
	bfe.u32 	%r16, %r12, 8, 8;
	bfe.u32 	%r17, %r11, 8, 8;
	setp.eq.u32 	%p2, %r17, %r16;
	selp.b32 	%r18, 2, 1, %p1;
	selp.b32 	%r19, %r15, %r18, %p2;
	bfe.u32 	%r20, %r12, 16, 8;
	bfe.u32 	%r21, %r11, 16, 8;
	setp.ne.u32 	%p3, %r21, %r20;
	selp.u32 	%r22, 1, 0, %p3;
	bfe.u32 	%r23, %r12, 24, 8;
	bfe.u32 	%r24, %r11, 24, 8;
	setp.ne.u32 	%p4, %r24, %r23;
	selp.u32 	%r25, 1, 0, %p4;
	add.s32 	%r26, %r19, %r42;
	add.s32 	%r27, %r26, %r22;
	add.s32 	%r42, %r27, %r25;
	add.s32 	%r8, %r41, 512;
	add.s64 	%rd19, %rd19, 512;
	add.s64 	%rd18, %rd18, 512;
	setp.lt.u32 	%p5, %r41, 3584;
	mov.u32 	%r41, %r8;
	@%p5 bra 	$L__BB2_1;
	// begin inline asm
	mov.u32 %r28, %laneid;
	// end inline asm
	mov.b32 	%r29, -1;
	redux.sync.add.s32 %r9, %r42, %r29;
	setp.ne.s32 	%p6, %r28, 0;
	@%p6 bra 	$L__BB2_4;
	shr.u32 	%r30, %r1, 3;
	and.b32  	%r31, %r30, 124;
	mov.u32 	%r32, _ZZ2k3PKcPiE12temp_storage;
	add.s32 	%r33, %r32, %r31;
	st.shared.u32 	[%r33+4], %r9;
$L__BB2_4:
	bar.sync 	0;
	setp.ne.s32 	%p7, %r1, 0;
	@%p7 bra 	$L__BB2_6;
	ld.shared.u32 	%r34, [_ZZ2k3PKcPiE12temp_storage+8];
	add.s32 	%r35, %r34, %r9;
	ld.shared.u32 	%r36, [_ZZ2k3PKcPiE12temp_storage+12];
	add.s32 	%r37, %r35, %r36;
	ld.shared.u32 	%r38, [_ZZ2k3PKcPiE12temp_storage+16];
	add.s32 	%r39, %r37, %r38;
	mad.lo.s32 	%r40, %r3, 224, %r2;
	cvta.to.global.u64 	%rd15, %rd7;
	mul.wide.u32 	%rd16, %r40, 4;
	add.s64 	%rd17, %rd15, %rd16;
	st.global.u32 	[%rd17], %r39;
$L__BB2_6:
	ret;

}
	// .globl	_ZN3cub18CUB_300001_SM_10006detail11EmptyKernelIvEEvv
.visible .entry _ZN3cub18CUB_300001_SM_10006detail11EmptyKernelIvEEvv()
{


	ret;

}


// ===== COMPILED SASS (sm_100) =====

	.target	sm_100

	.elftype	@"ET_EXEC"


//--------------------- .note.nv.tkinfo           --------------------------
	.section	.note.nv.tkinfo,"",@"SHT_NOTE"
	.sectionflags	@"SHF_NOTE_NV_TKINFO"
	.tkinfo
        /*0018*/ 	.word	0x00000002
        /*0030*/ 	.string	""
        /*0030*/ 	.string	"ptxas"
        /*0030*/ 	.string	"Cuda compilation tools, release 13.0, V13.0.88"
        /*0030*/ 	.string	"Build cuda_13.0.r13.0/compiler.36424714_0"
        /*0030*/ 	.string	"-arch sm_100 -m 64 "



//--------------------- .note.nv.cuinfo           --------------------------
	.section	.note.nv.cuinfo,"",@"SHT_NOTE"
	.sectionflags	@"SHF_NOTE_NV_CUINFO"
        /*0018*/ 	.short	0x0002
        /*001a*/ 	.short	0x0064
        /*001c*/ 	.short	0x0082
	.zero		2


//--------------------- .nv.info                  --------------------------
	.section	.nv.info,"",@"SHT_CUDA_INFO"
	.align	4


	//----- nvinfo : EIATTR_REGCOUNT
	.align		4
        /*0000*/ 	.byte	0x04, 0x2f
        /*0002*/ 	.short	(.L_41 - .L_40)
	.align		4
.L_40:
        /*0004*/ 	.word	index@(_Z2k1PKcPi)
        /*0008*/ 	.word	0x00000012


	//----- nvinfo : EIATTR_FRAME_SIZE
	.align		4
.L_41:
        /*000c*/ 	.byte	0x04, 0x11
        /*000e*/ 	.short	(.L_43 - .L_42)
	.align		4
.L_42:
        /*0010*/ 	.word	index@(_Z2k1PKcPi)
        /*0014*/ 	.word	0x00000000


	//----- nvinfo : EIATTR_REGCOUNT
	.align		4
.L_43:
        /*0018*/ 	.byte	0x04, 0x2f
        /*001a*/ 	.short	(.L_45 - .L_44)
	.align		4
.L_44:
        /*001c*/ 	.word	index@(_Z2k2PKcPi)
        /*0020*/ 	.word	0x00000015


	//----- nvinfo : EIATTR_FRAME_SIZE
	.align		4
.L_45:
        /*0024*/ 	.byte	0x04, 0x11
        /*0026*/ 	.short	(.L_47 - .L_46)
	.align		4
.L_46:
        /*0028*/ 	.word	index@(_Z2k2PKcPi)
        /*002c*/ 	.word	0x00000000


	//----- nvinfo : EIATTR_REGCOUNT
	.align		4
.L_47:
        /*0030*/ 	.byte	0x04, 0x2f
        /*0032*/ 	.short	(.L_49 - .L_48)
	.align		4
.L_48:
        /*0034*/ 	.word	index@(_Z2k3PKcPi)
        /*0038*/ 	.word	0x00000012


	//----- nvinfo : EIATTR_FRAME_SIZE
	.align		4
.L_49:
        /*003c*/ 	.byte	0x04, 0x11
        /*003e*/ 	.short	(.L_51 - .L_50)
	.align		4
.L_50:
        /*0040*/ 	.word	index@(_Z2k3PKcPi)
        /*0044*/ 	.word	0x00000000


	//----- nvinfo : EIATTR_REGCOUNT
	.align		4
.L_51:
        /*0048*/ 	.byte	0x04, 0x2f
        /*004a*/ 	.short	(.L_53 - .L_52)
	.align		4
.L_52:
        /*004c*/ 	.word	index@(_ZN3cub18CUB_300001_SM_10006detail11EmptyKernelIvEEvv)
        /*0050*/ 	.word	0x00000004


	//----- nvinfo : EIATTR_FRAME_SIZE
	.align		4
.L_53:
        /*0054*/ 	.byte	0x04, 0x11
        /*0056*/ 	.short	(.L_55 - .L_54)
	.align		4
.L_54:
        /*0058*/ 	.word	index@(_ZN3cub18CUB_300001_SM_10006detail11EmptyKernelIvEEvv)
        /*005c*/ 	.word	0x00000000


	//----- nvinfo : EIATTR_MIN_STACK_SIZE
	.align		4
.L_55:
        /*0060*/ 	.byte	0x04, 0x12
        /*0062*/ 	.short	(.L_57 - .L_56)
	.align		4
.L_56:
        /*0064*/ 	.word	index@(_ZN3cub18CUB_300001_SM_10006detail11EmptyKernelIvEEvv)
        /*0068*/ 	.word	0x00000000


	//----- nvinfo : EIATTR_MIN_STACK_SIZE
	.align		4
.L_57:
        /*006c*/ 	.byte	0x04, 0x12
        /*006e*/ 	.short	(.L_59 - .L_58)
	.align		4
.L_58:
        /*0070*/ 	.word	index@(_Z2k3PKcPi)
        /*0074*/ 	.word	0x00000000


	//----- nvinfo : EIATTR_MIN_STACK_SIZE
	.align		4
.L_59:
        /*0078*/ 	.byte	0x04, 0x12
        /*007a*/ 	.short	(.L_61 - .L_60)
	.align		4
.L_60:
        /*007c*/ 	.word	index@(_Z2k2PKcPi)
        /*0080*/ 	.word	0x00000000


	//----- nvinfo : EIATTR_MIN_STACK_SIZE
	.align		4
.L_61:
        /*0084*/ 	.byte	0x04, 0x12
        /*0086*/ 	.short	(.L_63 - .L_62)
	.align		4
.L_62:
        /*0088*/ 	.word	index@(_Z2k1PKcPi)
        /*008c*/ 	.word	0x00000000
.L_63:


//--------------------- .nv.compat                --------------------------
	.section	.nv.compat,"",@"SHT_CUDA_COMPAT_INFO"
	.align	4
        /*0000*/ 	.byte	0x02, 0x09, 0x00, 0x00, 0x02, 0x02, 0x01, 0x00, 0x02, 0x05, 0x05, 0x00, 0x03, 0x07, 0x01, 0x01
        /*0010*/ 	.byte	0x02, 0x03, 0x00, 0x00, 0x02, 0x06, 0x01, 0x00, 0x04, 0x0b, 0x08, 0x00, 0x09, 0x00, 0x00, 0x00
        /*0020*/ 	.byte	0x00, 0x00, 0x00, 0x00


//--------------------- .nv.info._ZN3cub18CUB_300001_SM_10006detail11EmptyKernelIvEEvv --------------------------
	.section	.nv.info._ZN3cub18CUB_300001_SM_10006detail11EmptyKernelIvEEvv,"",@"SHT_CUDA_INFO"
	.sectionflags	@""
	.align	4


	//----- nvinfo : EIATTR_CUDA_API_VERSION
	.align		4
        /*0000*/ 	.byte	0x04, 0x37
        /*0002*/ 	.short	(.L_65 - .L_64)
.L_64:
        /*0004*/ 	.word	0x00000082


	//----- nvinfo : EIATTR_SPARSE_MMA_MASK
	.align		4
.L_65:
        /*0008*/ 	.byte	0x03, 0x50
        /*000a*/ 	.short	0x0000


	//----- nvinfo : EIATTR_MAXREG_COUNT
	.align		4
        /*000c*/ 	.byte	0x03, 0x1b
        /*000e*/ 	.short	0x00ff


	//----- nvinfo : EIATTR_MERCURY_ISA_VERSION
	.align		4
        /*0010*/ 	.byte	0x03, 0x5f
        /*0012*/ 	.short	0x0101


	//----- nvinfo : EIATTR_VRC_CTA_INIT_COUNT
	.align		4
        /*0014*/ 	.byte	0x02, 0x4a
	.zero		1
	.zero		1


	//----- nvinfo : EIATTR_EXIT_INSTR_OFFSETS
	.align		4
        /*0018*/ 	.byte	0x04, 0x1c
        /*001a*/ 	.short	(.L_67 - .L_66)


	//   ....[0]....
.L_66:
        /*001c*/ 	.word	0x00000010


	//----- nvinfo : EIATTR_SW_WAR
	.align		4
.L_67:
        /*0020*/ 	.byte	0x04, 0x36
        /*0022*/ 	.short	(.L_69 - .L_68)
.L_68:
        /*0024*/ 	.word	0x00000008
.L_69:


//--------------------- .nv.info._Z2k3PKcPi       --------------------------
	.section	.nv.info._Z2k3PKcPi,"",@"SHT_CUDA_INFO"
	.sectionflags	@""
	.align	4


	//----- nvinfo : EIATTR_CUDA_API_VERSION
	.align		4
        /*0000*/ 	.byte	0x04, 0x37
        /*0002*/ 	.short	(.L_71 - .L_70)
.L_70:
        /*0004*/ 	.word	0x00000082


	//----- nvinfo : EIATTR_KPARAM_INFO
	.align		4
.L_71:
        /*0008*/ 	.byte	0x04, 0x17
        /*000a*/ 	.short	(.L_73 - .L_72)
.L_72:
        /*000c*/ 	.word	0x00000000
        /*0010*/ 	.short	0x0001
        /*0012*/ 	.short	0x0008
        /*0014*/ 	.byte	0x00, 0xf5, 0x21, 0x00


	//----- nvinfo : EIATTR_KPARAM_INFO
	.align		4
.L_73:
        /*0018*/ 	.byte	0x04, 0x17
        /*001a*/ 	.short	(.L_75 - .L_74)
.L_74:
        /*001c*/ 	.word	0x00000000
        /*0020*/ 	.short	0x0000
        /*0022*/ 	.short	0x0000
        /*0024*/ 	.byte	0x00, 0xf5, 0x21, 0x00


	//----- nvinfo : EIATTR_SPARSE_MMA_MASK
	.align		4
.L_75:
        /*0028*/ 	.byte	0x03, 0x50
        /*002a*/ 	.short	0x0000


	//----- nvinfo : EIATTR_MAXREG_COUNT
	.align		4
        /*002c*/ 	.byte	0x03, 0x1b
        /*002e*/ 	.short	0x00ff


	//----- nvinfo : EIATTR_NUM_BARRIERS
	.align		4
        /*0030*/ 	.byte	0x02, 0x4c
        /*0032*/ 	.byte	0x01
	.zero		1


	//----- nvinfo : EIATTR_MERCURY_ISA_VERSION
	.align		4
        /*0034*/ 	.byte	0x03, 0x5f
        /*0036*/ 	.short	0x0101


	//----- nvinfo : EIATTR_COOP_GROUP_MASK_REGIDS
	.align		4
        /*0038*/ 	.byte	0x04, 0x29
        /*003a*/ 	.short	(.L_77 - .L_76)


	//   ....[0]....
.L_76:
        /*003c*/ 	.word	0xffffffff


	//----- nvinfo : EIATTR_COOP_GROUP_INSTR_OFFSETS
	.align		4
.L_77:
        /*0040*/ 	.byte	0x04, 0x28
        /*0042*/ 	.short	(.L_79 - .L_78)


	//   ....[0]....
.L_78:
        /*0044*/ 	.word	0x00000350


	//----- nvinfo : EIATTR_VRC_CTA_INIT_COUNT
	.align		4
.L_79:
        /*0048*/ 	.byte	0x02, 0x4a
	.zero		1
	.zero		1


	//----- nvinfo : EIATTR_EXIT_INSTR_OFFSETS
	.align		4
        /*004c*/ 	.byte	0x04, 0x1c
        /*004e*/ 	.short	(.L_81 - .L_80)


	//   ....[0]....
.L_80:
        /*0050*/ 	.word	0x00000410


	//   ....[1]....
        /*0054*/ 	.word	0x000004d0


	//----- nvinfo : EIATTR_CRS_STACK_SIZE
	.align		4
.L_81:
        /*0058*/ 	.byte	0x04, 0x1e
        /*005a*/ 	.short	(.L_83 - .L_82)
.L_82:
        /*005c*/ 	.word	0x00000000


	//----- nvinfo : EIATTR_CBANK_PARAM_SIZE
	.align		4
.L_83:
        /*0060*/ 	.byte	0x03, 0x19
        /*0062*/ 	.short	0x0010


	//----- nvinfo : EIATTR_PARAM_CBANK
	.align		4
        /*0064*/ 	.byte	0x04, 0x0a
        /*0066*/ 	.short	(.L_85 - .L_84)
	.align		4
.L_84:
        /*0068*/ 	.word	index@(.nv.constant0._Z2k3PKcPi)
        /*006c*/ 	.short	0x0380
        /*006e*/ 	.short	0x0010


	//----- nvinfo : EIATTR_SW_WAR
	.align		4
.L_85:
        /*0070*/ 	.byte	0x04, 0x36
        /*0072*/ 	.short	(.L_87 - .L_86)
.L_86:
        /*0074*/ 	.word	0x00000008
.L_87:


//--------------------- .nv.info._Z2k2PKcPi       --------------------------
	.section	.nv.info._Z2k2PKcPi,"",@"SHT_CUDA_INFO"
	.sectionflags	@""
	.align	4


	//----- nvinfo : EIATTR_CUDA_API_VERSION
	.align		4
        /*0000*/ 	.byte	0x04, 0x37
        /*0002*/ 	.short	(.L_89 - .L_88)
.L_88:
        /*0004*/ 	.word	0x00000082


	//----- nvinfo : EIATTR_KPARAM_INFO
	.align		4
.L_89:
        /*0008*/ 	.byte	0x04, 0x17
        /*000a*/ 	.short	(.L_91 - .L_90)
.L_90:
        /*000c*/ 	.word	0x00000000
        /*0010*/ 	.short	0x0001
        /*0012*/ 	.short	0x0008
        /*0014*/ 	.byte	0x00, 0xf5, 0x21, 0x00


	//----- nvinfo : EIATTR_KPARAM_INFO
	.align		4
.L_91:
        /*0018*/ 	.byte	0x04, 0x17
        /*001a*/ 	.short	(.L_93 - .L_92)
.L_92:
        /*001c*/ 	.word	0x00000000
        /*0020*/ 	.short	0x0000
        /*0022*/ 	.short	0x0000
        /*0024*/ 	.byte	0x00, 0xf5, 0x21, 0x00


	//----- nvinfo : EIATTR_SPARSE_MMA_MASK
	.align		4
.L_93:
        /*0028*/ 	.byte	0x03, 0x50
        /*002a*/ 	.short	0x0000


	//----- nvinfo : EIATTR_MAXREG_COUNT
	.align		4
        /*002c*/ 	.byte	0x03, 0x1b
        /*002e*/ 	.short	0x00ff


	//----- nvinfo : EIATTR_NUM_BARRIERS
	.align		4
        /*0030*/ 	.byte	0x02, 0x4c
        /*0032*/ 	.byte	0x01
	.zero		1


	//----- nvinfo : EIATTR_MERCURY_ISA_VERSION
	.align		4
        /*0034*/ 	.byte	0x03, 0x5f
        /*0036*/ 	.short	0x0101


	//----- nvinfo : EIATTR_VRC_CTA_INIT_COUNT
	.align		4
        /*0038*/ 	.byte	0x02, 0x4a
	.zero		1
	.zero		1


	//----- nvinfo : EIATTR_EXIT_INSTR_OFFSETS
	.align		4
        /*003c*/ 	.byte	0x04, 0x1c
        /*003e*/ 	.short	(.L_95 - .L_94)


	//   ....[0]....
.L_94:
        /*0040*/ 	.word	0x00000630


	//   ....[1]....
        /*0044*/ 	.word	0x00000690


	//----- nvinfo : EIATTR_CRS_STACK_SIZE
	.align		4
.L_95:
        /*0048*/ 	.byte	0x04, 0x1e
        /*004a*/ 	.short	(.L_97 - .L_96)
.L_96:
        /*004c*/ 	.word	0x00000000


	//----- nvinfo : EIATTR_CBANK_PARAM_SIZE
	.align		4
.L_97:
        /*0050*/ 	.byte	0x03, 0x19
        /*0052*/ 	.short	0x0010


	//----- nvinfo : EIATTR_PARAM_CBANK
	.align		4
        /*0054*/ 	.byte	0x04, 0x0a
        /*0056*/ 	.short	(.L_99 - .L_98)
	.align		4
.L_98:
        /*0058*/ 	.word	index@(.nv.constant0._Z2k2PKcPi)
        /*005c*/ 	.short	0x0380
        /*005e*/ 	.short	0x0010


	//----- nvinfo : EIATTR_SW_WAR
	.align		4
.L_99:
        /*0060*/ 	.byte	0x04, 0x36
        /*0062*/ 	.short	(.L_101 - .L_100)
.L_100:
        /*0064*/ 	.word	0x00000008
.L_101:


//--------------------- .nv.info._Z2k1PKcPi       --------------------------
	.section	.nv.info._Z2k1PKcPi,"",@"SHT_CUDA_INFO"
	.sectionflags	@""
	.align	4


	//----- nvinfo : EIATTR_CUDA_API_VERSION
	.align		4
        /*0000*/ 	.byte	0x04, 0x37
        /*0002*/ 	.short	(.L_103 - .L_102)
.L_102:
        /*0004*/ 	.word	0x00000082


	//----- nvinfo : EIATTR_KPARAM_INFO
	.align		4
.L_103:
        /*0008*/ 	.byte	0x04, 0x17
        /*000a*/ 	.short	(.L_105 - .L_104)
.L_104:
        /*000c*/ 	.word	0x00000000
        /*0010*/ 	.short	0x0001
        /*0012*/ 	.short	0x0008
        /*0014*/ 	.byte	0x00, 0xf5, 0x21, 0x00


	//----- nvinfo : EIATTR_KPARAM_INFO
	.align		4
.L_105:
        /*0018*/ 	.byte	0x04, 0x17
        /*001a*/ 	.short	(.L_107 - .L_106)
.L_106:
        /*001c*/ 	.word	0x00000000
        /*0020*/ 	.short	0x0000
        /*0022*/ 	.short	0x0000
        /*0024*/ 	.byte	0x00, 0xf5, 0x21, 0x00


	//----- nvinfo : EIATTR_SPARSE_MMA_MASK
	.align		4
.L_107:
        /*0028*/ 	.byte	0x03, 0x50
        /*002a*/ 	.short	0x0000


	//----- nvinfo : EIATTR_MAXREG_COUNT
	.align		4
        /*002c*/ 	.byte	0x03, 0x1b
        /*002e*/ 	.short	0x00ff


	//----- nvinfo : EIATTR_MERCURY_ISA_VERSION
	.align		4
        /*0030*/ 	.byte	0x03, 0x5f
        /*0032*/ 	.short	0x0101


	//----- nvinfo : EIATTR_INT_WARP_WIDE_INSTR_OFFSETS
	.align		4
        /*0034*/ 	.byte	0x04, 0x31
        /*0036*/ 	.short	(.L_109 - .L_108)


	//   ....[0]....
.L_108:
        /*0038*/ 	.word	0x00000180


	//   ....[1]....
        /*003c*/ 	.word	0x000002e0


	//----- nvinfo : EIATTR_VRC_CTA_INIT_COUNT
	.align		4
.L_109:
        /*0040*/ 	.byte	0x02, 0x4a
	.zero		1
	.zero		1


	//----- nvinfo : EIATTR_EXIT_INSTR_OFFSETS
	.align		4
        /*0044*/ 	.byte	0x04, 0x1c
        /*0046*/ 	.short	(.L_111 - .L_110)


	//   ....[0]....
.L_110:
        /*0048*/ 	.word	0x00000390


	//----- nvinfo : EIATTR_CRS_STACK_SIZE
	.align		4
.L_111:
        /*004c*/ 	.byte	0x04, 0x1e
        /*004e*/ 	.short	(.L_113 - .L_112)
.L_112:
        /*0050*/ 	.word	0x00000000


	//----- nvinfo : EIATTR_CBANK_PARAM_SIZE
	.align		4
.L_113:
        /*0054*/ 	.byte	0x03, 0x19
        /*0056*/ 	.short	0x0010


	//----- nvinfo : EIATTR_PARAM_CBANK
	.align		4
        /*0058*/ 	.byte	0x04, 0x0a
        /*005a*/ 	.short	(.L_115 - .L_114)
	.align		4
.L_114:
        /*005c*/ 	.word	index@(.nv.constant0._Z2k1PKcPi)
        /*0060*/ 	.short	0x0380
        /*0062*/ 	.short	0x0010


	//----- nvinfo : EIATTR_SW_WAR
	.align		4
.L_115:
        /*0064*/ 	.byte	0x04, 0x36
        /*0066*/ 	.short	(.L_117 - .L_116)
.L_116:
        /*0068*/ 	.word	0x00000008
.L_117:


//--------------------- .nv.callgraph             --------------------------
	.section	.nv.callgraph,"",@"SHT_CUDA_CALLGRAPH"
	.align	4
	.sectionentsize	8
	.align		4
        /*0000*/ 	.word	0x00000000
	.align		4
        /*0004*/ 	.word	0xffffffff
	.align		4
        /*0008*/ 	.word	0x00000000
	.align		4
        /*000c*/ 	.word	0xfffffffe
	.align		4
        /*0010*/ 	.word	0x00000000
	.align		4
        /*0014*/ 	.word	0xfffffffd
	.align		4
        /*0018*/ 	.word	0x00000000
	.align		4
        /*001c*/ 	.word	0xfffffffc


//--------------------- .nv.constant4             --------------------------
	.section	.nv.constant4,"a",@progbits
	.align	8
	.align		8
.nv.constant4:
        /*0000*/ 	.dword	_ZN34_INTERNAL_e467f839_4_k_cu_287cb0924cuda3std3__45__cpo5beginE
	.align		8
        /*0008*/ 	.dword	_ZN34_INTERNAL_e467f839_4_k_cu_287cb0924cuda3std3__45__cpo3endE
	.align		8
        /*0010*/ 	.dword	_ZN34_INTERNAL_e467f839_4_k_cu_287cb0924cuda3std3__45__cpo6cbeginE
	.align		8
        /*0018*/ 	.dword	_ZN34_INTERNAL_e467f839_4_k_cu_287cb0924cuda3std3__45__cpo4cendE
	.align		8
        /*0020*/ 	.dword	_ZN34_INTERNAL_e467f839_4_k_cu_287cb0924cuda3std3__45__cpo6rbeginE
	.align		8
        /*0028*/ 	.dword	_ZN34_INTERNAL_e467f839_4_k_cu_287cb0924cuda3std3__45__cpo4rendE
	.align		8
        /*0030*/ 	.dword	_ZN34_INTERNAL_e467f839_4_k_cu_287cb0924cuda3std3__45__cpo7crbeginE
	.align		8
        /*0038*/ 	.dword	_ZN34_INTERNAL_e467f839_4_k_cu_287cb0924cuda3std3__45__cpo5crendE
	.align		8
        /*0040*/ 	.dword	_ZN34_INTERNAL_e467f839_4_k_cu_287cb0924cuda3std3__436_GLOBAL__N__e467f839_4_k_cu_287cb0926ignoreE
	.align		8
        /*0048*/ 	.dword	_ZN34_INTERNAL_e467f839_4_k_cu_287cb0924cuda3std3__419piecewise_constructE
	.align		8
        /*0050*/ 	.dword	_ZN34_INTERNAL_e467f839_4_k_cu_287cb0924cuda3std3__48in_placeE
	.align		8
        /*0058*/ 	.dword	_ZN34_INTERNAL_e467f839_4_k_cu_287cb0924cuda3std3__420unreachable_sentinelE
	.align		8
        /*0060*/ 	.dword	_ZN34_INTERNAL_e467f839_4_k_cu_287cb0924cuda3std3__47nulloptE
	.align		8
        /*0068*/ 	.dword	_ZN34_INTERNAL_e467f839_4_k_cu_287cb0924cuda3std3__48unexpectE
	.align		8
        /*0070*/ 	.dword	_ZN34_INTERNAL_e467f839_4_k_cu_287cb0924cuda3std6ranges3__45__cpo4swapE
	.align		8
        /*0078*/ 	.dword	_ZN34_INTERNAL_e467f839_4_k_cu_287cb0924cuda3std6ranges3__45__cpo9iter_moveE
	.align		8
        /*0080*/ 	.dword	_ZN34_INTERNAL_e467f839_4_k_cu_287cb0924cuda3std6ranges3__45__cpo5beginE
	.align		8
        /*0088*/ 	.dword	_ZN34_INTERNAL_e467f839_4_k_cu_287cb0924cuda3std6ranges3__45__cpo3endE
	.align		8
        /*0090*/ 	.dword	_ZN34_INTERNAL_e467f839_4_k_cu_287cb0924cuda3std6ranges3__45__cpo6cbeginE
	.align		8
        /*0098*/ 	.dword	_ZN34_INTERNAL_e467f839_4_k_cu_287cb0924cuda3std6ranges3__45__cpo4cendE
	.align		8
        /*00a0*/ 	.dword	_ZN34_INTERNAL_e467f839_4_k_cu_287cb0924cuda3std6ranges3__45__cpo7advanceE
	.align		8
        /*00a8*/ 	.dword	_ZN34_INTERNAL_e467f839_4_k_cu_287cb0924cuda3std6ranges3__45__cpo9iter_swapE
	.align		8
        /*00b0*/ 	.dword	_ZN34_INTERNAL_e467f839_4_k_cu_287cb0924cuda3std6ranges3__45__cpo4nextE
	.align		8
        /*00b8*/ 	.dword	_ZN34_INTERNAL_e467f839_4_k_cu_287cb0924cuda3std6ranges3__45__cpo4prevE
	.align		8
        /*00c0*/ 	.dword	_ZN34_INTERNAL_e467f839_4_k_cu_287cb0924cuda3std6ranges3__45__cpo4dataE
	.align		8
        /*00c8*/ 	.dword	_ZN34_INTERNAL_e467f839_4_k_cu_287cb0924cuda3std6ranges3__45__cpo5cdataE
	.align		8
        /*00d0*/ 	.dword	_ZN34_INTERNAL_e467f839_4_k_cu_287cb0924cuda3std6ranges3__45__cpo4sizeE
	.align		8
        /*00d8*/ 	.dword	_ZN34_INTERNAL_e467f839_4_k_cu_287cb0924cuda3std6ranges3__45__cpo5ssizeE
	.align		8
        /*00e0*/ 	.dword	_ZN34_INTERNAL_e467f839_4_k_cu_287cb0924cuda3std6ranges3__45__cpo8distanceE
	.align		8
        /*00e8*/ 	.dword	_ZN34_INTERNAL_e467f839_4_k_cu_287cb0926thrust24THRUST_300001_SM_1000_NS6system6detail10sequential3seqE
	.align		8
        /*00f0*/ 	.dword	_ZN34_INTERNAL_e467f839_4_k_cu_287cb0926thrust24THRUST_300001_SM_1000_NS12placeholders2_1E
	.align		8
        /*00f8*/ 	.dword	_ZN34_INTERNAL_e467f839_4_k_cu_287cb0926thrust24THRUST_300001_SM_1000_NS12placeholders2_2E
	.align		8
        /*0100*/ 	.dword	_ZN34_INTERNAL_e467f839_4_k_cu_287cb0926thrust24THRUST_300001_SM_1000_NS12placeholders2_3E
	.align		8
        /*0108*/ 	.dword	_ZN34_INTERNAL_e467f839_4_k_cu_287cb0926thrust24THRUST_300001_SM_1000_NS12placeholders2_4E
	.align		8
        /*0110*/ 	.dword	_ZN34_INTERNAL_e467f839_4_k_cu_287cb0926thrust24THRUST_300001_SM_1000_NS12placeholders2_5E
	.align		8
        /*0118*/ 	.dword	_ZN34_INTERNAL_e467f839_4_k_cu_287cb0926thrust24THRUST_300001_SM_1000_NS12placeholders2_6E
	.align		8
        /*0120*/ 	.dword	_ZN34_INTERNAL_e467f839_4_k_cu_287cb0926thrust24THRUST_300001_SM_1000_NS12placeholders2_7E
	.align		8
        /*0128*/ 	.dword	_ZN34_INTERNAL_e467f839_4_k_cu_287cb0926thrust24THRUST_300001_SM_1000_NS12placeholders2_8E
	.align		8
        /*0130*/ 	.dword	_ZN34_INTERNAL_e467f839_4_k_cu_287cb0926thrust24THRUST_300001_SM_1000_NS12placeholders2_9E
	.align		8
        /*0138*/ 	.dword	_ZN34_INTERNAL_e467f839_4_k_cu_287cb0926thrust24THRUST_300001_SM_1000_NS12placeholders3_10E


//--------------------- .text._ZN3cub18CUB_300001_SM_10006detail11EmptyKernelIvEEvv --------------------------
	.section	.text._ZN3cub18CUB_300001_SM_10006detail11EmptyKernelIvEEvv,"ax",@progbits
	.align	128
        .global         _ZN3cub18CUB_300001_SM_10006detail11EmptyKernelIvEEvv
        .type           _ZN3cub18CUB_300001_SM_10006detail11EmptyKernelIvEEvv,@function
        .size           _ZN3cub18CUB_300001_SM_10006detail11EmptyKernelIvEEvv,(.L_x_9 - _ZN3cub18CUB_300001_SM_10006detail11EmptyKernelIvEEvv)
        .other          _ZN3cub18CUB_300001_SM_10006detail11EmptyKernelIvEEvv,@"STO_CUDA_ENTRY STV_DEFAULT"
_ZN3cub18CUB_300001_SM_10006detail11EmptyKernelIvEEvv:
.text._ZN3cub18CUB_300001_SM_10006detail11EmptyKernelIvEEvv:
[----:B------:R-:W-:Y:S01]  /*0000*/  LDC R1, c[0x0][0x37c] ;  /* 0x0000df00ff017b82 */ /* 0x000fe20000000800 */
[----:B------:R-:W-:Y:S05]  /*0010*/  EXIT ;  /* 0x000000000000794d */ /* 0x000fea0003800000 */
.L_x_0:
[----:B------:R-:W-:-:S00]  /*0020*/  BRA `(.L_x_0) ;  /* 0xfffffffc00fc7947 */ /* 0x000fc0000383ffff */
[----:B------:R-:W-:-:S00]  /*0030*/  NOP ;  /* 0x0000000000007918 */ /* 0x000fc00000000000 */
        /* <DEDUP_REMOVED lines=12> */
.L_x_9:


//--------------------- .text._Z2k3PKcPi          --------------------------
	.section	.text._Z2k3PKcPi,"ax",@progbits
	.align	128
        .global         _Z2k3PKcPi
        .type           _Z2k3PKcPi,@function
        .size           _Z2k3PKcPi,(.L_x_10 - _Z2k3PKcPi)
        .other          _Z2k3PKcPi,@"STO_CUDA_ENTRY STV_DEFAULT"
_Z2k3PKcPi:
.text._Z2k3PKcPi:
[----:B------:R-:W-:Y:S01]  /*0000*/  LDC R1, c[0x0][0x37c] ;  /* 0x0000df00ff017b82 */ /* 0x000fe20000000800 */
[----:B------:R-:W0:Y:S01]  /*0010*/  S2R R0, SR_CTAID.Y ;  /* 0x0000000000007919 */ /* 0x000e220000002600 */
[----:B------:R-:W1:Y:S01]  /*0020*/  LDCU.64 UR4, c[0x0][0x380] ;  /* 0x00007000ff0477ac */ /* 0x000e620008000a00 */
[----:B------:R-:W-:Y:S01]  /*0030*/  BSSY.RECONVERGENT B0, `(.L_x_1) ;  /* 0x0000030000007945 */ /* 0x000fe20003800200 */
[----:B------:R-:W2:Y:S01]  /*0040*/  S2R R14, SR_TID.X ;  /* 0x00000000000e7919 */ /* 0x000ea20000002100 */
[----:B------:R-:W3:Y:S01]  /*0050*/  LDCU.64 UR6, c[0x0][0x358] ;  /* 0x00006b00ff0677ac */ /* 0x000ee20008000a00 */
[----:B------:R-:W4:Y:S01]  /*0060*/  S2R R3, SR_CTAID.X ;  /* 0x0000000000037919 */ /* 0x000f220000002500 */
[----:B0-----:R-:W-:-:S04]  /*0070*/  IMAD.WIDE.U32 R4, R0, 0x1000, RZ ;  /* 0x0000100000047825 */ /* 0x001fc800078e00ff */
[----:B--2---:R-:W-:-:S04]  /*0080*/  IMAD.WIDE.U32 R6, R14, 0x4, RZ ;  /* 0x000000040e067825 */ /* 0x004fc800078e00ff */
[----:B----4-:R-:W-:Y:S01]  /*0090*/  IMAD.WIDE.U32 R8, R3, 0x1000, RZ ;  /* 0x0000100003087825 */ /* 0x010fe200078e00ff */
[-C--:B------:R-:W-:Y:S02]  /*00a0*/  LOP3.LUT R2, R4, R6.reuse, RZ, 0xfc, !PT ;  /* 0x0000000604027212 */ /* 0x080fe400078efcff */
[-C--:B------:R-:W-:Y:S02]  /*00b0*/  LOP3.LUT R5, R5, R7.reuse, RZ, 0xfc, !PT ;  /* 0x0000000705057212 */ /* 0x080fe400078efcff */
[----:B------:R-:W-:Y:S01]  /*00c0*/  LOP3.LUT R4, R8, R6, RZ, 0xfc, !PT ;  /* 0x0000000608047212 */ /* 0x000fe200078efcff */
[----:B------:R-:W-:Y:S01]  /*00d0*/  IMAD.SHL.U32 R8, R14, 0x4, RZ ;  /* 0x000000040e087824 */ /* 0x000fe200078e00ff */
[----:B------:R-:W-:Y:S01]  /*00e0*/  LOP3.LUT R6, R9, R7, RZ, 0xfc, !PT ;  /* 0x0000000709067212 */ /* 0x000fe200078efcff */
[----:B------:R-:W-:Y:S01]  /*00f0*/  IMAD.MOV.U32 R9, RZ, RZ, RZ ;  /* 0x000000ffff097224 */ /* 0x000fe200078e00ff */
[----:B-1----:R-:W-:Y:S02]  /*0100*/  IADD3 R2, P0, PT, R2, UR4, RZ ;  /* 0x0000000402027c10 */ /* 0x002fe4000ff1e0ff */
[----:B------:R-:W-:-:S02]  /*0110*/  IADD3 R4, P1, PT, R4, UR4, RZ ;  /* 0x0000000404047c10 */ /* 0x000fc4000ff3e0ff */
[----:B------:R-:W-:Y:S02]  /*0120*/  IADD3.X R7, PT, PT, R5, UR5, RZ, P0, !PT ;  /* 0x0000000505077c10 */ /* 0x000fe400087fe4ff */
[----:B---3--:R-:W-:-:S09]  /*0130*/  IADD3.X R15, PT, PT, R6, UR5, RZ, P1, !PT ;  /* 0x00000005060f7c10 */ /* 0x008fd20008ffe4ff */
.L_x_2:
[----:B------:R-:W-:Y:S02]  /*0140*/  IMAD.MOV.U32 R5, RZ, RZ, R15 ;  /* 0x000000ffff057224 */ /* 0x000fe400078e000f */
[----:B------:R-:W-:-:S04]  /*0150*/  IMAD.MOV.U32 R6, RZ, RZ, R2 ;  /* 0x000000ffff067224 */ /* 0x000fc800078e0002 */
[----:B------:R0:W2:Y:S04]  /*0160*/  LDG.E R5, desc[UR6][R4.64] ;  /* 0x0000000604057981 */ /* 0x0000a8000c1e1900 */
[----:B------:R-:W3:Y:S01]  /*0170*/  LDG.E R6, desc[UR6][R6.64] ;  /* 0x0000000606067981 */ /* 0x000ee2000c1e1900 */
[----:B0-----:R-:W-:-:S05]  /*0180*/  IADD3 R4, P3, PT, R4, 0x200, RZ ;  /* 0x0000020004047810 */ /* 0x001fca0007f7e0ff */
[----:B------:R-:W-:Y:S01]  /*0190*/  IMAD.X R15, RZ, RZ, R15, P3 ;  /* 0x000000ffff0f7224 */ /* 0x000fe200018e060f */
[C---:B--2---:R-:W-:Y:S02]  /*01a0*/  PRMT R13, R5.reuse, 0x7771, RZ ;  /* 0x00007771050d7816 */ /* 0x044fe400000000ff */
[C---:B------:R-:W-:Y:S02]  /*01b0*/  PRMT R11, R5.reuse, 0x7770, RZ ;  /* 0x00007770050b7816 */ /* 0x040fe400000000ff */
[C---:B---3--:R-:W-:Y:S02]  /*01c0*/  PRMT R10, R6.reuse, 0x7771, RZ ;  /* 0x00007771060a7816 */ /* 0x048fe400000000ff */
[----:B------:R-:W-:Y:S02]  /*01d0*/  PRMT R12, R5, 0x7772, RZ ;  /* 0x00007772050c7816 */ /* 0x000fe400000000ff */
[----:B------:R-:W-:Y:S01]  /*01e0*/  ISETP.NE.U32.AND P2, PT, R13, R10, PT ;  /* 0x0000000a0d00720c */ /* 0x000fe20003f45070 */
[----:B------:R-:W-:Y:S01]  /*01f0*/  IMAD.MOV.U32 R13, RZ, RZ, 0x2 ;  /* 0x00000002ff0d7424 */ /* 0x000fe200078e00ff */
[----:B------:R-:W-:-:S02]  /*0200*/  PRMT R10, R6, 0x7770, RZ ;  /* 0x00007770060a7816 */ /* 0x000fc400000000ff */
[----:B------:R-:W-:Y:S02]  /*0210*/  PRMT R5, R5, 0x7773, RZ ;  /* 0x0000777305057816 */ /* 0x000fe400000000ff */
[----:B------:R-:W-:Y:S02]  /*0220*/  ISETP.NE.U32.AND P0, PT, R11, R10, PT ;  /* 0x0000000a0b00720c */ /* 0x000fe40003f05070 */
[----:B------:R-:W-:Y:S02]  /*0230*/  PRMT R11, R6, 0x7772, RZ ;  /* 0x00007772060b7816 */ /* 0x000fe400000000ff */
[----:B------:R-:W-:Y:S02]  /*0240*/  SEL R10, RZ, 0x1, !P0 ;  /* 0x00000001ff0a7807 */ /* 0x000fe40004000000 */
[----:B------:R-:W-:Y:S02]  /*0250*/  ISETP.NE.U32.AND P1, PT, R12, R11, PT ;  /* 0x0000000b0c00720c */ /* 0x000fe40003f25070 */
[----:B------:R-:W-:-:S02]  /*0260*/  @P2 SEL R10, R13, 0x1, P0 ;  /* 0x000000010d0a2807 */ /* 0x000fc40000000000 */
[----:B------:R-:W-:Y:S02]  /*0270*/  PRMT R6, R6, 0x7773, RZ ;  /* 0x0000777306067816 */ /* 0x000fe400000000ff */
[----:B------:R-:W-:Y:S01]  /*0280*/  IADD3 R2, P2, PT, R2, 0x200, RZ ;  /* 0x0000020002027810 */ /* 0x000fe20007f5e0ff */
[----:B------:R-:W-:Y:S01]  /*0290*/  IMAD.IADD R10, R10, 0x1, R9 ;  /* 0x000000010a0a7824 */ /* 0x000fe200078e0209 */
[----:B------:R-:W-:-:S03]  /*02a0*/  ISETP.NE.U32.AND P0, PT, R5, R6, PT ;  /* 0x000000060500720c */ /* 0x000fc60003f05070 */
[----:B------:R-:W-:Y:S02]  /*02b0*/  VIADD R5, R10, 0x1 ;  /* 0x000000010a057836 */ /* 0x000fe40000000000 */
[----:B------:R-:W-:Y:S01]  /*02c0*/  @!P1 IMAD.MOV R5, RZ, RZ, R10 ;  /* 0x000000ffff059224 */ /* 0x000fe200078e020a */
[C---:B------:R-:W-:Y:S01]  /*02d0*/  ISETP.GE.U32.AND P1, PT, R8.reuse, 0xe00, PT ;  /* 0x00000e000800780c */ /* 0x040fe20003f26070 */
[----:B------:R-:W-:Y:S02]  /*02e0*/  VIADD R8, R8, 0x200 ;  /* 0x0000020008087836 */ /* 0x000fe40000000000 */
[----:B------:R-:W-:Y:S02]  /*02f0*/  VIADD R9, R5, 0x1 ;  /* 0x0000000105097836 */ /* 0x000fe40000000000 */
[----:B------:R-:W-:Y:S02]  /*0300*/  IMAD.X R7, RZ, RZ, R7, P2 ;  /* 0x000000ffff077224 */ /* 0x000fe400010e0607 */
[----:B------:R-:W-:-:S06]  /*0310*/  @!P0 IMAD.MOV R9, RZ, RZ, R5 ;  /* 0x000000ffff098224 */ /* 0x000fcc00078e0205 */
[----:B------:R-:W-:Y:S05]  /*0320*/  @!P1 BRA `(.L_x_2) ;  /* 0xfffffffc00849947 */ /* 0x000fea000383ffff */
[----:B------:R-:W-:Y:S05]  /*0330*/  BSYNC.RECONVERGENT B0 ;  /* 0x0000000000007941 */ /* 0x000fea0003800200 */
.L_x_1:
[----:B------:R-:W0:Y:S01]  /*0340*/  S2R R2, SR_LANEID ;  /* 0x0000000000027919 */ /* 0x000e220000000000 */
[----:B------:R-:W1:Y:S01]  /*0350*/  REDUX.SUM.S32 UR4, R9 ;  /* 0x00000000090473c4 */ /* 0x000e62000000c200 */
[----:B------:R-:W-:Y:S01]  /*0360*/  ISETP.NE.AND P1, PT, R14, RZ, PT ;  /* 0x000000ff0e00720c */ /* 0x000fe20003f25270 */
[----:B-1----:R-:W-:Y:S01]  /*0370*/  IMAD.U32 R11, RZ, RZ, UR4 ;  /* 0x00000004ff0b7e24 */ /* 0x002fe2000f8e00ff */
[----:B0-----:R-:W-:-:S13]  /*0380*/  ISETP.NE.AND P0, PT, R2, RZ, PT ;  /* 0x000000ff0200720c */ /* 0x001fda0003f05270 */
[----:B------:R-:W0:Y:S01]  /*0390*/  @!P0 S2R R5, SR_CgaCtaId ;  /* 0x0000000000058919 */ /* 0x000e220000008800 */
[----:B------:R-:W-:Y:S02]  /*03a0*/  @!P0 MOV R4, 0x400 ;  /* 0x0000040000048802 */ /* 0x000fe40000000f00 */
[----:B------:R-:W-:-:S04]  /*03b0*/  @!P0 SHF.R.U32.HI R2, RZ, 0x3, R14 ;  /* 0x00000003ff028819 */ /* 0x000fc8000001160e */
[----:B------:R-:W-:Y:S02]  /*03c0*/  @!P0 LOP3.LUT R2, R2, 0x7c, RZ, 0xc0, !PT ;  /* 0x0000007c02028812 */ /* 0x000fe400078ec0ff */
[----:B0-----:R-:W-:-:S05]  /*03d0*/  @!P0 LEA R5, R5, R4, 0x18 ;  /* 0x0000000405058211 */ /* 0x001fca00078ec0ff */
[----:B------:R-:W-:-:S05]  /*03e0*/  @!P0 IMAD.IADD R2, R2, 0x1, R5 ;  /* 0x0000000102028824 */ /* 0x000fca00078e0205 */
[----:B------:R0:W-:Y:S01]  /*03f0*/  @!P0 STS [R2+0x4], R11 ;  /* 0x0000040b02008388 */ /* 0x0001e20000000800 */
[----:B------:R-:W-:Y:S06]  /*0400*/  BAR.SYNC.DEFER_BLOCKING 0x0 ;  /* 0x0000000000007b1d */ /* 0x000fec0000010000 */
[----:B------:R-:W-:Y:S05]  /*0410*/  @P1 EXIT ;  /* 0x000000000000194d */ /* 0x000fea0003800000 */
[----:B------:R-:W1:Y:S01]  /*0420*/  S2UR UR5, SR_CgaCtaId ;  /* 0x00000000000579c3 */ /* 0x000e620000008800 */
[----:B------:R-:W-:Y:S01]  /*0430*/  UMOV UR4, 0x400 ;  /* 0x0000040000047882 */ /* 0x000fe20000000000 */
[----:B------:R-:W-:-:S06]  /*0440*/  IMAD R3, R0, 0xe0, R3 ;  /* 0x000000e000037824 */ /* 0x000fcc00078e0203 */
[----:B------:R-:W0:Y:S01]  /*0450*/  LDC.64 R4, c[0x0][0x388] ;  /* 0x0000e200ff047b82 */ /* 0x000e220000000a00 */
[----:B-1----:R-:W-:Y:S01]  /*0460*/  ULEA UR4, UR5, UR4, 0x18 ;  /* 0x0000000405047291 */ /* 0x002fe2000f8ec0ff */
[----:B0-----:R-:W-:-:S08]  /*0470*/  IMAD.WIDE.U32 R2, R3, 0x4, R4 ;  /* 0x0000000403027825 */ /* 0x001fd000078e0004 */
[----:B------:R-:W0:Y:S04]  /*0480*/  LDS.64 R6, [UR4+0x8] ;  /* 0x00000804ff067984 */ /* 0x000e280008000a00 */
[----:B------:R-:W1:Y:S01]  /*0490*/  LDS R9, [UR4+0x10] ;  /* 0x00001004ff097984 */ /* 0x000e620008000800 */
[----:B0-----:R-:W-:-:S05]  /*04a0*/  IADD3 R6, PT, PT, R7, R6, R11 ;  /* 0x0000000607067210 */ /* 0x001fca0007ffe00b */
[----:B-1----:R-:W-:-:S05]  /*04b0*/  IMAD.IADD R9, R6, 0x1, R9 ;  /* 0x0000000106097824 */ /* 0x002fca00078e0209 */
[----:B------:R-:W-:Y:S01]  /*04c0*/  STG.E desc[UR6][R2.64], R9 ;  /* 0x0000000902007986 */ /* 0x000fe2000c101906 */
[----:B------:R-:W-:Y:S05]  /*04d0*/  EXIT ;  /* 0x000000000000794d */ /* 0x000fea0003800000 */
.L_x_3:
        /* <DEDUP_REMOVED lines=10> */
.L_x_10:


//--------------------- .text._Z2k2PKcPi          --------------------------
	.section	.text._Z2k2PKcPi,"ax",@progbits
	.align	128
        .global         _Z2k2PKcPi
        .type           _Z2k2PKcPi,@function
        .size           _Z2k2PKcPi,(.L_x_11 - _Z2k2PKcPi)
        .other          _Z2k2PKcPi,@"STO_CUDA_ENTRY STV_DEFAULT"
_Z2k2PKcPi:
.text._Z2k2PKcPi:
[----:B------:R-:W-:Y:S01]  /*0000*/  LDC R1, c[0x0][0x37c] ;  /* 0x0000df00ff017b82 */ /* 0x000fe20000000800 */
[----:B------:R-:W0:Y:S07]  /*0010*/  S2R R15, SR_TID.X ;  /* 0x00000000000f7919 */ /* 0x000e2e0000002100 */
[----:B------:R-:W1:Y:S01]  /*0020*/  S2UR UR5, SR_CgaCtaId ;  /* 0x00000000000579c3 */ /* 0x000e620000008800 */
[----:B------:R-:W-:Y:S01]  /*0030*/  UMOV UR4, 0x400 ;  /* 0x0000040000047882 */ /* 0x000fe20000000000 */
[----:B------:R-:W2:Y:S01]  /*0040*/  LDCU.64 UR8, c[0x0][0x380] ;  /* 0x00007000ff0877ac */ /* 0x000ea20008000a00 */
[----:B------:R-:W3:Y:S01]  /*0050*/  S2R R0, SR_CTAID.Y ;  /* 0x0000000000007919 */ /* 0x000ee20000002600 */
[----:B------:R-:W-:Y:S01]  /*0060*/  BSSY.RECONVERGENT B0, `(.L_x_4) ;  /* 0x0000030000007945 */ /* 0x000fe20003800200 */
[----:B------:R-:W4:Y:S01]  /*0070*/  LDCU.64 UR6, c[0x0][0x358] ;  /* 0x00006b00ff0677ac */ /* 0x000f220008000a00 */
[----:B------:R-:W5:Y:S01]  /*0080*/  S2R R3, SR_CTAID.X ;  /* 0x0000000000037919 */ /* 0x000f620000002500 */
[----:B-1----:R-:W-:Y:S01]  /*0090*/  ULEA UR4, UR5, UR4, 0x18 ;  /* 0x0000000405047291 */ /* 0x002fe2000f8ec0ff */
[----:B0-----:R-:W-:-:S02]  /*00a0*/  IMAD.SHL.U32 R2, R15, 0x4, RZ ;  /* 0x000000040f027824 */ /* 0x001fc400078e00ff */
[----:B---3--:R-:W-:-:S06]  /*00b0*/  IMAD.SHL.U32 R9, R0, 0x1000, RZ ;  /* 0x0000100000097824 */ /* 0x008fcc00078e00ff */
[----:B------:R0:W-:Y:S01]  /*00c0*/  STS [R2+UR4], RZ ;  /* 0x000000ff02007988 */ /* 0x0001e20008000804 */
[----:B------:R-:W-:Y:S02]  /*00d0*/  IMAD.MOV.U32 R10, RZ, RZ, R2 ;  /* 0x000000ffff0a7224 */ /* 0x000fe400078e0002 */
[----:B-----5:R-:W-:Y:S01]  /*00e0*/  IMAD.SHL.U32 R7, R3, 0x1000, RZ ;  /* 0x0000100003077824 */ /* 0x020fe200078e00ff */
[----:B------:R-:W-:Y:S01]  /*00f0*/  BAR.SYNC.DEFER_BLOCKING 0x0 ;  /* 0x0000000000007b1d */ /* 0x000fe20000010000 */
[----:B------:R-:W-:-:S03]  /*0100*/  LOP3.LUT R9, R9, R2, RZ, 0xfc, !PT ;  /* 0x0000000209097212 */ /* 0x000fc600078efcff */
[----:B------:R-:W-:Y:S02]  /*0110*/  LOP3.LUT R7, R7, R2, RZ, 0xfc, !PT ;  /* 0x0000000207077212 */ /* 0x000fe400078efcff */
[----:B--2---:R-:W-:Y:S02]  /*0120*/  IADD3 R4, P0, PT, R9, UR8, RZ ;  /* 0x0000000809047c10 */ /* 0x004fe4000ff1e0ff */
[----:B------:R-:W-:-:S03]  /*0130*/  IADD3 R17, P1, PT, R7, UR8, RZ ;  /* 0x0000000807117c10 */ /* 0x000fc6000ff3e0ff */
[----:B------:R-:W-:Y:S02]  /*0140*/  IMAD.X R9, RZ, RZ, UR9, P0 ;  /* 0x00000009ff097e24 */ /* 0x000fe400080e06ff */
[----:B------:R-:W-:Y:S01]  /*0150*/  IMAD.X R18, RZ, RZ, UR9, P1 ;  /* 0x00000009ff127e24 */ /* 0x000fe200088e06ff */
[----:B----4-:R0:W1:Y:S07]  /*0160*/  LDS R5, [R2+UR4] ;  /* 0x0000000402057984 */ /* 0x01006e0008000800 */
.L_x_5:
[----:B------:R-:W-:Y:S02]  /*0170*/  IMAD.MOV.U32 R6, RZ, RZ, R17 ;  /* 0x000000ffff067224 */ /* 0x000fe400078e0011 */
[----:B------:R-:W-:Y:S02]  /*0180*/  IMAD.MOV.U32 R8, RZ, RZ, R4 ;  /* 0x000000ffff087224 */ /* 0x000fe400078e0004 */
[----:B------:R-:W-:-:S04]  /*0190*/  IMAD.MOV.U32 R7, RZ, RZ, R18 ;  /* 0x000000ffff077224 */ /* 0x000fc800078e0012 */
[----:B------:R-:W2:Y:S04]  /*01a0*/  LDG.E R8, desc[UR6][R8.64] ;  /* 0x0000000608087981 */ /* 0x000ea8000c1e1900 */
[----:B------:R-:W3:Y:S01]  /*01b0*/  LDG.E R6, desc[UR6][R6.64] ;  /* 0x0000000606067981 */ /* 0x000ee2000c1e1900 */
[----:B--2---:R-:W-:Y:S02]  /*01c0*/  PRMT R11, R8, 0x7771, RZ ;  /* 0x00007771080b7816 */ /* 0x004fe400000000ff */
[----:B---3--:R-:W-:-:S04]  /*01d0*/  PRMT R14, R6, 0x7771, RZ ;  /* 0x00007771060e7816 */ /* 0x008fc800000000ff */
[----:B------:R-:W-:Y:S02]  /*01e0*/  ISETP.NE.U32.AND P3, PT, R14, R11, PT ;  /* 0x0000000b0e00720c */ /* 0x000fe40003f65070 */
[----:B------:R-:W-:Y:S02]  /*01f0*/  PRMT R12, R6, 0x7770, RZ ;  /* 0x00007770060c7816 */ /* 0x000fe400000000ff */
[----:B------:R-:W-:-:S04]  /*0200*/  PRMT R11, R8, 0x7770, RZ ;  /* 0x00007770080b7816 */ /* 0x000fc800000000ff */
[----:B------:R-:W-:Y:S01]  /*0210*/  ISETP.NE.U32.AND P1, PT, R12, R11, PT ;  /* 0x0000000b0c00720c */ /* 0x000fe20003f25070 */
[----:B------:R-:W-:Y:S01]  /*0220*/  IMAD.MOV.U32 R11, RZ, RZ, 0x2 ;  /* 0x00000002ff0b7424 */ /* 0x000fe200078e00ff */
[----:B------:R-:W-:Y:S02]  /*0230*/  PRMT R16, R6, 0x7772, RZ ;  /* 0x0000777206107816 */ /* 0x000fe400000000ff */
[----:B------:R-:W-:Y:S02]  /*0240*/  PRMT R13, R8, 0x7772, RZ ;  /* 0x00007772080d7816 */ /* 0x000fe400000000ff */
[----:B------:R-:W-:Y:S02]  /*0250*/  PRMT R7, R6, 0x7773, RZ ;  /* 0x0000777306077816 */ /* 0x000fe400000000ff */
[----:B------:R-:W-:Y:S02]  /*0260*/  PRMT R8, R8, 0x7773, RZ ;  /* 0x0000777308087816 */ /* 0x000fe400000000ff */
[----:B------:R-:W-:-:S02]  /*0270*/  SEL R6, RZ, 0x1, !P1 ;  /* 0x00000001ff067807 */ /* 0x000fc40004800000 */
[----:B------:R-:W-:Y:S02]  /*0280*/  @P3 SEL R6, R11, 0x1, P1 ;  /* 0x000000010b063807 */ /* 0x000fe40000800000 */
[----:B------:R-:W-:Y:S02]  /*0290*/  ISETP.GE.U32.AND P1, PT, R10, 0xe00, PT ;  /* 0x00000e000a00780c */ /* 0x000fe40003f26070 */
[----:B------:R-:W-:Y:S02]  /*02a0*/  ISETP.NE.U32.AND P2, PT, R16, R13, PT ;  /* 0x0000000d1000720c */ /* 0x000fe40003f45070 */
[----:B------:R-:W-:Y:S02]  /*02b0*/  ISETP.NE.U32.AND P0, PT, R7, R8, PT ;  /* 0x000000080700720c */ /* 0x000fe40003f05070 */
[----:B------:R-:W-:Y:S02]  /*02c0*/  SEL R7, RZ, 0x1, !P2 ;  /* 0x00000001ff077807 */ /* 0x000fe40005000000 */
[----:B------:R-:W-:-:S02]  /*02d0*/  IADD3 R4, P2, PT, R4, 0x200, RZ ;  /* 0x0000020004047810 */ /* 0x000fc40007f5e0ff */
[----:B-1----:R-:W-:Y:S02]  /*02e0*/  IADD3 R6, PT, PT, R5, R6, R7 ;  /* 0x0000000605067210 */ /* 0x002fe40007ffe007 */
[----:B------:R-:W-:Y:S01]  /*02f0*/  IADD3 R17, P3, PT, R17, 0x200, RZ ;  /* 0x0000020011117810 */ /* 0x000fe20007f7e0ff */
[----:B------:R-:W-:Y:S02]  /*0300*/  VIADD R10, R10, 0x200 ;  /* 0x000002000a0a7836 */ /* 0x000fe40000000000 */
[----:B------:R-:W-:Y:S02]  /*0310*/  VIADD R5, R6, 0x1 ;  /* 0x0000000106057836 */ /* 0x000fe40000000000 */
[----:B------:R-:W-:Y:S02]  /*0320*/  @!P0 IMAD.MOV R5, RZ, RZ, R6 ;  /* 0x000000ffff058224 */ /* 0x000fe400078e0206 */
[----:B------:R-:W-:Y:S02]  /*0330*/  IMAD.X R9, RZ, RZ, R9, P2 ;  /* 0x000000ffff097224 */ /* 0x000fe400010e0609 */
[----:B------:R-:W-:Y:S01]  /*0340*/  IMAD.X R18, RZ, RZ, R18, P3 ;  /* 0x000000ffff127224 */ /* 0x000fe200018e0612 */
[----:B------:R-:W-:Y:S06]  /*0350*/  @!P1 BRA `(.L_x_5) ;  /* 0xfffffffc00849947 */ /* 0x000fec000383ffff */
[----:B------:R-:W-:Y:S05]  /*0360*/  BSYNC.RECONVERGENT B0 ;  /* 0x0000000000007941 */ /* 0x000fea0003800200 */
.L_x_4:
[----:B------:R-:W-:Y:S01]  /*0370*/  STS [R2+UR4], R5 ;  /* 0x0000000502007988 */ /* 0x000fe20008000804 */
[----:B------:R-:W-:Y:S01]  /*0380*/  BAR.SYNC.DEFER_BLOCKING 0x0 ;  /* 0x0000000000007b1d */ /* 0x000fe20000010000 */
[C---:B------:R-:W-:Y:S02]  /*0390*/  ISETP.GT.U32.AND P0, PT, R15.reuse, 0x3f, PT ;  /* 0x0000003f0f00780c */ /* 0x040fe40003f04070 */
[----:B------:R-:W-:-:S11]  /*03a0*/  ISETP.GT.U32.AND P1, PT, R15, 0x1f, PT ;  /* 0x0000001f0f00780c */ /* 0x000fd60003f24070 */
[----:B------:R-:W-:Y:S04]  /*03b0*/  @!P0 LDS R4, [R2+UR4+0x100] ;  /* 0x0001000402048984 */ /* 0x000fe80008000800 */
[----:B------:R-:W1:Y:S02]  /*03c0*/  @!P0 LDS R7, [R2+UR4] ;  /* 0x0000000402078984 */ /* 0x000e640008000800 */
[----:B-1----:R-:W-:-:S05]  /*03d0*/  @!P0 IMAD.IADD R7, R4, 0x1, R7 ;  /* 0x0000000104078824 */ /* 0x002fca00078e0207 */
[----:B------:R-:W-:Y:S01]  /*03e0*/  @!P0 STS [R2+UR4], R7 ;  /* 0x0000000702008988 */ /* 0x000fe20008000804 */
[----:B------:R-:W-:Y:S01]  /*03f0*/  BAR.SYNC.DEFER_BLOCKING 0x0 ;  /* 0x0000000000007b1d */ /* 0x000fe20000010000 */
[----:B------:R-:W-:-:S05]  /*0400*/  ISETP.GT.U32.AND P0, PT, R15, 0xf, PT ;  /* 0x0000000f0f00780c */ /* 0x000fca0003f04070 */
        /* <DEDUP_REMOVED lines=23> */
[----:B------:R-:W-:-:S05]  /*0580*/  ISETP.NE.AND P0, PT, R15, RZ, PT ;  /* 0x000000ff0f00720c */ /* 0x000fca0003f05270 */
[----:B------:R-:W-:Y:S04]  /*0590*/  @!P1 LDS R4, [R2+UR4+0x8] ;  /* 0x0000080402049984 */ /* 0x000fe80008000800 */
[----:B------:R-:W1:Y:S02]  /*05a0*/  @!P1 LDS R5, [R2+UR4] ;  /* 0x0000000402059984 */ /* 0x000e640008000800 */
[----:B-1----:R-:W-:-:S05]  /*05b0*/  @!P1 IMAD.IADD R5, R4, 0x1, R5 ;  /* 0x0000000104059824 */ /* 0x002fca00078e0205 */
[----:B------:R-:W-:Y:S01]  /*05c0*/  @!P1 STS [R2+UR4], R5 ;  /* 0x0000000502009988 */ /* 0x000fe20008000804 */
[----:B------:R-:W-:Y:S06]  /*05d0*/  BAR.SYNC.DEFER_BLOCKING 0x0 ;  /* 0x0000000000007b1d */ /* 0x000fec0000010000 */
[----:B------:R-:W-:Y:S04]  /*05e0*/  @!P0 LDS R4, [UR4+0x4] ;  /* 0x00000404ff048984 */ /* 0x000fe80008000800 */
[----:B------:R-:W1:Y:S02]  /*05f0*/  @!P0 LDS R7, [R2+UR4] ;  /* 0x0000000402078984 */ /* 0x000e640008000800 */
[----:B-1----:R-:W-:-:S05]  /*0600*/  @!P0 IMAD.IADD R7, R4, 0x1, R7 ;  /* 0x0000000104078824 */ /* 0x002fca00078e0207 */
[----:B------:R1:W-:Y:S01]  /*0610*/  @!P0 STS [R2+UR4], R7 ;  /* 0x0000000702008988 */ /* 0x0003e20008000804 */
[----:B------:R-:W-:Y:S06]  /*0620*/  BAR.SYNC.DEFER_BLOCKING 0x0 ;  /* 0x0000000000007b1d */ /* 0x000fec0000010000 */
[----:B------:R-:W-:Y:S05]  /*0630*/  @P0 EXIT ;  /* 0x000000000000094d */ /* 0x000fea0003800000 */
[----:B-1----:R-:W1:Y:S01]  /*0640*/  LDS R7, [UR4] ;  /* 0x00000004ff077984 */ /* 0x002e620008000800 */
[----:B------:R-:W0:Y:S01]  /*0650*/  LDC.64 R4, c[0x0][0x388] ;  /* 0x0000e200ff047b82 */ /* 0x000e220000000a00 */
[----:B------:R-:W-:-:S04]  /*0660*/  IMAD R3, R0, 0xe0, R3 ;  /* 0x000000e000037824 */ /* 0x000fc800078e0203 */
[----:B0-----:R-:W-:-:S05]  /*0670*/  IMAD.WIDE.U32 R2, R3, 0x4, R4 ;  /* 0x0000000403027825 */ /* 0x001fca00078e0004 */
[----:B-1----:R-:W-:Y:S01]  /*0680*/  STG.E desc[UR6][R2.64], R7 ;  /* 0x0000000702007986 */ /* 0x002fe2000c101906 */
[----:B------:R-:W-:Y:S05]  /*0690*/  EXIT ;  /* 0x000000000000794d */ /* 0x000fea0003800000 */
.L_x_6:
        /* <DEDUP_REMOVED lines=14> */
.L_x_11:


//--------------------- .text._Z2k1PKcPi          --------------------------
	.section	.text._Z2k1PKcPi,"ax",@progbits
	.align	128
        .global         _Z2k1PKcPi
        .type           _Z2k1PKcPi,@function
        .size           _Z2k1PKcPi,(.L_x_12 - _Z2k1PKcPi)
        .other          _Z2k1PKcPi,@"STO_CUDA_ENTRY STV_DEFAULT"
_Z2k1PKcPi:
.text._Z2k1PKcPi:
[----:B------:R-:W-:Y:S01]  /*0000*/  LDC R1, c[0x0][0x37c] ;  /* 0x0000df00ff017b82 */ /* 0x000fe20000000800 */
[----:B------:R-:W0:Y:S07]  /*0010*/  S2R R0, SR_CTAID.Y ;  /* 0x0000000000007919 */ /* 0x000e2e0000002600 */
[----:B------:R-:W1:Y:S01]  /*0020*/  LDC.64 R8, c[0x0][0x388] ;  /* 0x0000e200ff087b82 */ /* 0x000e620000000a00 */
[----:B------:R-:W2:Y:S01]  /*0030*/  LDCU.64 UR4, c[0x0][0x380] ;  /* 0x00007000ff0477ac */ /* 0x000ea20008000a00 */
[----:B------:R-:W3:Y:S01]  /*0040*/  S2R R10, SR_TID.X ;  /* 0x00000000000a7919 */ /* 0x000ee20000002100 */
[----:B------:R-:W4:Y:S01]  /*0050*/  LDCU.64 UR6, c[0x0][0x358] ;  /* 0x00006b00ff0677ac */ /* 0x000f220008000a00 */
[----:B------:R-:W5:Y:S01]  /*0060*/  S2R R11, SR_CTAID.X ;  /* 0x00000000000b7919 */ /* 0x000f620000002500 */
[----:B0-----:R-:W-:-:S04]  /*0070*/  IMAD.WIDE.U32 R2, R0, 0x1000, RZ ;  /* 0x0000100000027825 */ /* 0x001fc800078e00ff */
[----:B---3--:R-:W-:-:S04]  /*0080*/  IMAD.WIDE.U32 R4, R10, 0x4, RZ ;  /* 0x000000040a047825 */ /* 0x008fc800078e00ff */
[----:B-----5:R-:W-:Y:S01]  /*0090*/  IMAD.WIDE.U32 R6, R11, 0x1000, RZ ;  /* 0x000010000b067825 */ /* 0x020fe200078e00ff */
[----:B------:R-:W-:-:S03]  /*00a0*/  LOP3.LUT R12, R2, R4, RZ, 0xfc, !PT ;  /* 0x00000004020c7212 */ /* 0x000fc600078efcff */
[----:B------:R-:W-:Y:S01]  /*00b0*/  IMAD R11, R11, 0xe0, R0 ;  /* 0x000000e00b0b7824 */ /* 0x000fe200078e0200 */
[----:B------:R-:W-:Y:S02]  /*00c0*/  LOP3.LUT R2, R6, R4, RZ, 0xfc, !PT ;  /* 0x0000000406027212 */ /* 0x000fe400078efcff */
[-C--:B------:R-:W-:Y:S02]  /*00d0*/  LOP3.LUT R6, R3, R5.reuse, RZ, 0xfc, !PT ;  /* 0x0000000503067212 */ /* 0x080fe400078efcff */
[----:B--2---:R-:W-:Y:S02]  /*00e0*/  IADD3 R4, P0, PT, R12, UR4, RZ ;  /* 0x000000040c047c10 */ /* 0x004fe4000ff1e0ff */
[----:B------:R-:W-:Y:S01]  /*00f0*/  IADD3 R0, P1, PT, R2, UR4, RZ ;  /* 0x0000000402007c10 */ /* 0x000fe2000ff3e0ff */
[----:B-1----:R-:W-:Y:S01]  /*0100*/  IMAD.WIDE.U32 R2, R11, 0x4, R8 ;  /* 0x000000040b027825 */ /* 0x002fe200078e0008 */
[----:B------:R-:W-:Y:S02]  /*0110*/  LOP3.LUT R7, R7, R5, RZ, 0xfc, !PT ;  /* 0x0000000507077212 */ /* 0x000fe400078efcff */
[----:B------:R-:W-:Y:S01]  /*0120*/  IADD3.X R5, PT, PT, R6, UR5, RZ, P0, !PT ;  /* 0x0000000506057c10 */ /* 0x000fe200087fe4ff */
[----:B------:R-:W-:Y:S01]  /*0130*/  IMAD.SHL.U32 R8, R10, 0x4, RZ ;  /* 0x000000040a087824 */ /* 0x000fe200078e00ff */
[----:B----4-:R-:W-:-:S07]  /*0140*/  IADD3.X R7, PT, PT, R7, UR5, RZ, P1, !PT ;  /* 0x0000000507077c10 */ /* 0x010fce0008ffe4ff */
.L_x_7:
[----:B------:R-:W-:Y:S01]  /*0150*/  IMAD.MOV.U32 R6, RZ, RZ, R0 ;  /* 0x000000ffff067224 */ /* 0x000fe200078e0000 */
[----:B------:R-:W2:Y:S05]  /*0160*/  LDG.E R9, desc[UR6][R4.64] ;  /* 0x0000000604097981 */ /* 0x000eaa000c1e1900 */
[----:B------:R-:W3:Y:S01]  /*0170*/  LDG.E R6, desc[UR6][R6.64] ;  /* 0x0000000606067981 */ /* 0x000ee2000c1e1900 */
[----:B------:R-:W-:Y:S02]  /*0180*/  VOTEU.ANY UR4, UPT, PT ;  /* 0x0000000000047886 */ /* 0x000fe400038e0100 */
[----:B------:R-:W-:Y:S01]  /*0190*/  UFLO.U32 UR4, UR4 ;  /* 0x00000004000472bd */ /* 0x000fe200080e0000 */
[----:B--2---:R-:W-:-:S02]  /*01a0*/  PRMT R10, R9, 0x7771, RZ ;  /* 0x00007771090a7816 */ /* 0x004fc400000000ff */
[C---:B---3--:R-:W-:Y:S02]  /*01b0*/  PRMT R13, R6.reuse, 0x7771, RZ ;  /* 0x00007771060d7816 */ /* 0x048fe400000000ff */
[C---:B------:R-:W-:Y:S02]  /*01c0*/  PRMT R11, R6.reuse, 0x7770, RZ ;  /* 0x00007770060b7816 */ /* 0x040fe400000000ff */
[----:B------:R-:W-:Y:S02]  /*01d0*/  ISETP.NE.U32.AND P3, PT, R13, R10, PT ;  /* 0x0000000a0d00720c */ /* 0x000fe40003f65070 */
[C---:B------:R-:W-:Y:S02]  /*01e0*/  PRMT R10, R9.reuse, 0x7770, RZ ;  /* 0x00007770090a7816 */ /* 0x040fe400000000ff */
[----:B------:R-:W-:Y:S02]  /*01f0*/  PRMT R15, R6, 0x7772, RZ ;  /* 0x00007772060f7816 */ /* 0x000fe400000000ff */
[----:B------:R-:W-:-:S02]  /*0200*/  PRMT R12, R9, 0x7772, RZ ;  /* 0x00007772090c7816 */ /* 0x000fc400000000ff */
[----:B------:R-:W-:Y:S02]  /*0210*/  ISETP.NE.U32.AND P0, PT, R11, R10, PT ;  /* 0x0000000a0b00720c */ /* 0x000fe40003f05070 */
[----:B------:R-:W-:Y:S02]  /*0220*/  PRMT R10, R6, 0x7773, RZ ;  /* 0x00007773060a7816 */ /* 0x000fe400000000ff */
[----:B------:R-:W-:Y:S01]  /*0230*/  PRMT R9, R9, 0x7773, RZ ;  /* 0x0000777309097816 */ /* 0x000fe200000000ff */
[----:B------:R-:W-:Y:S01]  /*0240*/  IMAD.MOV.U32 R11, RZ, RZ, 0x2 ;  /* 0x00000002ff0b7424 */ /* 0x000fe200078e00ff */
[----:B------:R-:W-:Y:S02]  /*0250*/  ISETP.NE.U32.AND P1, PT, R15, R12, PT ;  /* 0x0000000c0f00720c */ /* 0x000fe40003f25070 */
[----:B------:R-:W-:Y:S02]  /*0260*/  ISETP.NE.U32.AND P2, PT, R10, R9, PT ;  /* 0x000000090a00720c */ /* 0x000fe40003f45070 */
[----:B------:R-:W-:Y:S01]  /*0270*/  SEL R6, RZ, 0x1, !P0 ;  /* 0x00000001ff067807 */ /* 0x000fe20004000000 */
[----:B------:R-:W0:Y:S01]  /*0280*/  S2R R10, SR_LANEID ;  /* 0x00000000000a7919 */ /* 0x000e220000000000 */
[----:B------:R-:W-:-:S02]  /*0290*/  SEL R9, RZ, 0x1, !P1 ;  /* 0x00000001ff097807 */ /* 0x000fc40004800000 */
[----:B------:R-:W-:-:S05]  /*02a0*/  @P3 SEL R6, R11, 0x1, P0 ;  /* 0x000000010b063807 */ /* 0x000fca0000000000 */
[----:B------:R-:W-:-:S04]  /*02b0*/  IMAD.IADD R6, R6, 0x1, R9 ;  /* 0x0000000106067824 */ /* 0x000fc800078e0209 */
[----:B------:R-:W-:Y:S02]  /*02c0*/  VIADD R9, R6, 0x1 ;  /* 0x0000000106097836 */ /* 0x000fe40000000000 */
[----:B------:R-:W-:-:S04]  /*02d0*/  @!P2 IMAD.MOV R9, RZ, RZ, R6 ;  /* 0x000000ffff09a224 */ /* 0x000fc800078e0206 */
[----:B------:R-:W1:Y:S01]  /*02e0*/  REDUX.SUM UR5, R9 ;  /* 0x00000000090573c4 */ /* 0x000e62000000c000 */
[----:B0-----:R-:W-:Y:S01]  /*02f0*/  ISETP.EQ.U32.AND P0, PT, R10, UR4, PT ;  /* 0x000000040a007c0c */ /* 0x001fe2000bf02070 */
[----:B-1----:R-:W-:-:S12]  /*0300*/  IMAD.U32 R11, RZ, RZ, UR5 ;  /* 0x00000005ff0b7e24 */ /* 0x002fd8000f8e00ff */
[----:B------:R0:W-:Y:S01]  /*0310*/  @P0 REDG.E.ADD.STRONG.GPU desc[UR6][R2.64], R11 ;  /* 0x0000000b0200098e */ /* 0x0001e2000c12e106 */
[----:B------:R-:W-:Y:S02]  /*0320*/  ISETP.GE.U32.AND P0, PT, R8, 0xe00, PT ;  /* 0x00000e000800780c */ /* 0x000fe40003f06070 */
[----:B------:R-:W-:Y:S02]  /*0330*/  IADD3 R4, P1, PT, R4, 0x200, RZ ;  /* 0x0000020004047810 */ /* 0x000fe40007f3e0ff */
[----:B------:R-:W-:Y:S01]  /*0340*/  IADD3 R0, P2, PT, R0, 0x200, RZ ;  /* 0x0000020000007810 */ /* 0x000fe20007f5e0ff */
[----:B------:R-:W-:Y:S02]  /*0350*/  VIADD R8, R8, 0x200 ;  /* 0x0000020008087836 */ /* 0x000fe40000000000 */
[----:B------:R-:W-:Y:S02]  /*0360*/  IMAD.X R5, RZ, RZ, R5, P1 ;  /* 0x000000ffff057224 */ /* 0x000fe400008e0605 */
[----:B------:R-:W-:-:S04]  /*0370*/  IMAD.X R7, RZ, RZ, R7, P2 ;  /* 0x000000ffff077224 */ /* 0x000fc800010e0607 */
[----:B0-----:R-:W-:Y:S05]  /*0380*/  @!P0 BRA `(.L_x_7) ;  /* 0xfffffffc00708947 */ /* 0x001fea000383ffff */
[----:B------:R-:W-:Y:S05]  /*0390*/  EXIT ;  /* 0x000000000000794d */ /* 0x000fea0003800000 */
.L_x_8:
        /* <DEDUP_REMOVED lines=14> */
.L_x_12:


//--------------------- .nv.shared.reserved.0     --------------------------
	.section	.nv.shared.reserved.0,"aw",@nobits
	.weak		__nv_reservedSMEM_offset_0_alias
	.size		__nv_reservedSMEM_offset_0_alias, 0, 64
	.other		__nv_reservedSMEM_offset_0_alias,@"STO_CUDA_RESERVED_SHARED STV_DEFAULT"
__nv_reservedSMEM_offset_0_alias:
	.zero		0
	.zero		64


//--------------------- .nv.global                --------------------------
	.section	.nv.global,"aw",@nobits
.nv.global:
	.type		_ZN34_INTERNAL_e467f839_4_k_cu_287cb0926thrust24THRUST_300001_SM_1000_NS12placeholders2_5E,@object
	.size		_ZN34_INTERNAL_e467f839_4_k_cu_287cb0926thrust24THRUST_300001_SM_1000_NS12placeholders2_5E,(_ZN34_INTERNAL_e467f839_4_k_cu_287cb0924cuda3std3__45__cpo6cbeginE - _ZN34_INTERNAL_e467f839_4_k_cu_287cb0926thrust24THRUST_300001_SM_1000_NS12placeholders2_5E)
_ZN34_INTERNAL_e467f839_4_k_cu_287cb0926thrust24THRUST_300001_SM_1000_NS12placeholders2_5E:
	.zero		1
	.type		_ZN34_INTERNAL_e467f839_4_k_cu_287cb0924cuda3std3__45__cpo6cbeginE,@object
	.size		_ZN34_INTERNAL_e467f839_4_k_cu_287cb0924cuda3std3__45__cpo6cbeginE,(_ZN34_INTERNAL_e467f839_4_k_cu_287cb0924cuda3std6ranges3__45__cpo6cbeginE - _ZN34_INTERNAL_e467f839_4_k_cu_287cb0924cuda3std3__45__cpo6cbeginE)
_ZN34_INTERNAL_e467f839_4_k_cu_287cb0924cuda3std3__45__cpo6cbeginE:
	.zero		1
	.type		_ZN34_INTERNAL_e467f839_4_k_cu_287cb0924cuda3std6ranges3__45__cpo6cbeginE,@object
	.size		_ZN34_INTERNAL_e467f839_4_k_cu_287cb0924cuda3std6ranges3__45__cpo6cbeginE,(_ZN34_INTERNAL_e467f839_4_k_cu_287cb0924cuda3std3__48in_placeE - _ZN34_INTERNAL_e467f839_4_k_cu_287cb0924cuda3std6ranges3__45__cpo6cbeginE)
_ZN34_INTERNAL_e467f839_4_k_cu_287cb0924cuda3std6ranges3__45__cpo6cbeginE:
	.zero		1
	.type		_ZN34_INTERNAL_e467f839_4_k_cu_287cb0924cuda3std3__48in_placeE,@object
	.size		_ZN34_INTERNAL_e467f839_4_k_cu_287cb0924cuda3std3__48in_placeE,(_ZN34_INTERNAL_e467f839_4_k_cu_287cb0924cuda3std6ranges3__45__cpo4sizeE - _ZN34_INTERNAL_e467f839_4_k_cu_287cb0924cuda3std3__48in_placeE)
_ZN34_INTERNAL_e467f839_4_k_cu_287cb0924cuda3std3__48in_placeE:
	.zero		1
	.type		_ZN34_INTERNAL_e467f839_4_k_cu_287cb0924cuda3std6ranges3__45__cpo4sizeE,@object
	.size		_ZN34_INTERNAL_e467f839_4_k_cu_287cb0924cuda3std6ranges3__45__cpo4sizeE,(_ZN34_INTERNAL_e467f839_4_k_cu_287cb0926thrust24THRUST_300001_SM_1000_NS12placeholders2_9E - _ZN34_INTERNAL_e467f839_4_k_cu_287cb0924cuda3std6ranges3__45__cpo4sizeE)
_ZN34_INTERNAL_e467f839_4_k_cu_287cb0924cuda3std6ranges3__45__cpo4sizeE:
	.zero		1
	.type		_ZN34_INTERNAL_e467f839_4_k_cu_287cb0926thrust24THRUST_300001_SM_1000_NS12placeholders2_9E,@object
	.size		_ZN34_INTERNAL_e467f839_4_k_cu_287cb0926thrust24THRUST_300001_SM_1000_NS12placeholders2_9E,(_ZN34_INTERNAL_e467f839_4_k_cu_287cb0924cuda3std3__45__cpo7crbeginE - _ZN34_INTERNAL_e467f839_4_k_cu_287cb0926thrust24THRUST_300001_SM_1000_NS12placeholders2_9E)
_ZN34_INTERNAL_e467f839_4_k_cu_287cb0926thrust24THRUST_300001_SM_1000_NS12placeholders2_9E:
	.zero		1
	.type		_ZN34_INTERNAL_e467f839_4_k_cu_287cb0924cuda3std3__45__cpo7crbeginE,@object
	.size		_ZN34_INTERNAL_e467f839_4_k_cu_287cb0924cuda3std3__45__cpo7crbeginE,(_ZN34_INTERNAL_e467f839_4_k_cu_287cb0924cuda3std6ranges3__45__cpo4nextE - _ZN34_INTERNAL_e467f839_4_k_cu_287cb0924cuda3std3__45__cpo7crbeginE)
_ZN34_INTERNAL_e467f839_4_k_cu_287cb0924cuda3std3__45__cpo7crbeginE:
	.zero		1
	.type		_ZN34_INTERNAL_e467f839_4_k_cu_287cb0924cuda3std6ranges3__45__cpo4nextE,@object
	.size		_ZN34_INTERNAL_e467f839_4_k_cu_287cb0924cuda3std6ranges3__45__cpo4nextE,(_ZN34_INTERNAL_e467f839_4_k_cu_287cb0924cuda3std6ranges3__45__cpo4swapE - _ZN34_INTERNAL_e467f839_4_k_cu_287cb0924cuda3std6ranges3__45__cpo4nextE)
_ZN34_INTERNAL_e467f839_4_k_cu_287cb0924cuda3std6ranges3__45__cpo4nextE:
	.zero		1
	.type		_ZN34_INTERNAL_e467f839_4_k_cu_287cb0924cuda3std6ranges3__45__cpo4swapE,@object
	.size		_ZN34_INTERNAL_e467f839_4_k_cu_287cb0924cuda3std6ranges3__45__cpo4swapE,(_ZN34_INTERNAL_e467f839_4_k_cu_287cb0926thrust24THRUST_300001_SM_1000_NS12placeholders2_1E - _ZN34_INTERNAL_e467f839_4_k_cu_287cb0924cuda3std6ranges3__45__cpo4swapE)
_ZN34_INTERNAL_e467f839_4_k_cu_287cb0924cuda3std6ranges3__45__cpo4swapE:
	.zero		1
	.type		_ZN34_INTERNAL_e467f839_4_k_cu_287cb0926thrust24THRUST_300001_SM_1000_NS12placeholders2_1E,@object
	.size		_ZN34_INTERNAL_e467f839_4_k_cu_287cb0926thrust24THRUST_300001_SM_1000_NS12placeholders2_1E,(_ZN34_INTERNAL_e467f839_4_k_cu_287cb0926thrust24THRUST_300001_SM_1000_NS12placeholders2_3E - _ZN34_INTERNAL_e467f839_4_k_cu_287cb0926thrust24THRUST_300001_SM_1000_NS12placeholders2_1E)
_ZN34_INTERNAL_e467f839_4_k_cu_287cb0926thrust24THRUST_300001_SM_1000_NS12placeholders2_1E:
	.zero		1
	.type		_ZN34_INTERNAL_e467f839_4_k_cu_287cb0926thrust24THRUST_300001_SM_1000_NS12placeholders2_3E,@object
	.size		_ZN34_INTERNAL_e467f839_4_k_cu_287cb0926thrust24THRUST_300001_SM_1000_NS12placeholders2_3E,(_ZN34_INTERNAL_e467f839_4_k_cu_287cb0924cuda3std3__45__cpo5beginE - _ZN34_INTERNAL_e467f839_4_k_cu_287cb0926thrust24THRUST_300001_SM_1000_NS12placeholders2_3E)
_ZN34_INTERNAL_e467f839_4_k_cu_287cb0926thrust24THRUST_300001_SM_1000_NS12placeholders2_3E:
	.zero		1
	.type		_ZN34_INTERNAL_e467f839_4_k_cu_287cb0924cuda3std3__45__cpo5beginE,@object
	.size		_ZN34_INTERNAL_e467f839_4_k_cu_287cb0924cuda3std3__45__cpo5beginE,(_ZN34_INTERNAL_e467f839_4_k_cu_287cb0924cuda3std6ranges3__45__cpo5beginE - _ZN34_INTERNAL_e467f839_4_k_cu_287cb0924cuda3std3__45__cpo5beginE)
_ZN34_INTERNAL_e467f839_4_k_cu_287cb0924cuda3std3__45__cpo5beginE:
	.zero		1
	.type		_ZN34_INTERNAL_e467f839_4_k_cu_287cb0924cuda3std6ranges3__45__cpo5beginE,@object
	.size		_ZN34_INTERNAL_e467f839_4_k_cu_287cb0924cuda3std6ranges3__45__cpo5beginE,(_ZN34_INTERNAL_e467f839_4_k_cu_287cb0924cuda3std3__436_GLOBAL__N__e467f839_4_k_cu_287cb0926ignoreE - _ZN34_INTERNAL_e467f839_4_k_cu_287cb0924cuda3std6ranges3__45__cpo5beginE)
_ZN34_INTERNAL_e467f839_4_k_cu_287cb0924cuda3std6ranges3__45__cpo5beginE:
	.zero		1
	.type		_ZN34_INTERNAL_e467f839_4_k_cu_287cb0924cuda3std3__436_GLOBAL__N__e467f839_4_k_cu_287cb0926ignoreE,@object
	.size		_ZN34_INTERNAL_e467f839_4_k_cu_287cb0924cuda3std3__436_GLOBAL__N__e467f839_4_k_cu_287cb0926ignoreE,(_ZN34_INTERNAL_e467f839_4_k_cu_287cb0924cuda3std6ranges3__45__cpo4dataE - _ZN34_INTERNAL_e467f839_4_k_cu_287cb0924cuda3std3__436_GLOBAL__N__e467f839_4_k_cu_287cb0926ignoreE)
_ZN34_INTERNAL_e467f839_4_k_cu_287cb0924cuda3std3__436_GLOBAL__N__e467f839_4_k_cu_287cb0926ignoreE:
	.zero		1
	.type		_ZN34_INTERNAL_e467f839_4_k_cu_287cb0924cuda3std6ranges3__45__cpo4dataE,@object
	.size		_ZN34_INTERNAL_e467f839_4_k_cu_287cb0924cuda3std6ranges3__45__cpo4dataE,(_ZN34_INTERNAL_e467f839_4_k_cu_287cb0926thrust24THRUST_300001_SM_1000_NS12placeholders2_7E - _ZN34_INTERNAL_e467f839_4_k_cu_287cb0924cuda3std6ranges3__45__cpo4dataE)
_ZN34_INTERNAL_e467f839_4_k_cu_287cb0924cuda3std6ranges3__45__cpo4dataE:
	.zero		1
	.type		_ZN34_INTERNAL_e467f839_4_k_cu_287cb0926thrust24THRUST_300001_SM_1000_NS12placeholders2_7E,@object
	.size		_ZN34_INTERNAL_e467f839_4_k_cu_287cb0926thrust24THRUST_300001_SM_1000_NS12placeholders2_7E,(_ZN34_INTERNAL_e467f839_4_k_cu_287cb0924cuda3std3__45__cpo6rbeginE - _ZN34_INTERNAL_e467f839_4_k_cu_287cb0926thrust24THRUST_300001_SM_1000_NS12placeholders2_7E)
_ZN34_INTERNAL_e467f839_4_k_cu_287cb0926thrust24THRUST_300001_SM_1000_NS12placeholders2_7E:
	.zero		1
	.type		_ZN34_INTERNAL_e467f839_4_k_cu_287cb0924cuda3std3__45__cpo6rbeginE,@object
	.size		_ZN34_INTERNAL_e467f839_4_k_cu_287cb0924cuda3std3__45__cpo6rbeginE,(_ZN34_INTERNAL_e467f839_4_k_cu_287cb0924cuda3std6ranges3__45__cpo7advanceE - _ZN34_INTERNAL_e467f839_4_k_cu_287cb0924cuda3std3__45__cpo6rbeginE)
_ZN34_INTERNAL_e467f839_4_k_cu_287cb0924cuda3std3__45__cpo6rbeginE:
	.zero		1
	.type		_ZN34_INTERNAL_e467f839_4_k_cu_287cb0924cuda3std6ranges3__45__cpo7advanceE,@object
	.size		_ZN34_INTERNAL_e467f839_4_k_cu_287cb0924cuda3std6ranges3__45__cpo7advanceE,(_ZN34_INTERNAL_e467f839_4_k_cu_287cb0924cuda3std3__47nulloptE - _ZN34_INTERNAL_e467f839_4_k_cu_287cb0924cuda3std6ranges3__45__cpo7advanceE)
_ZN34_INTERNAL_e467f839_4_k_cu_287cb0924cuda3std6ranges3__45__cpo7advanceE:
	.zero		1
	.type		_ZN34_INTERNAL_e467f839_4_k_cu_287cb0924cuda3std3__47nulloptE,@object
	.size		_ZN34_INTERNAL_e467f839_4_k_cu_287cb0924cuda3std3__47nulloptE,(_ZN34_INTERNAL_e467f839_4_k_cu_287cb0924cuda3std6ranges3__45__cpo8distanceE - _ZN34_INTERNAL_e467f839_4_k_cu_287cb0924cuda3std3__47nulloptE)
_ZN34_INTERNAL_e467f839_4_k_cu_287cb0924cuda3std3__47nulloptE:
	.zero		1
	.type		_ZN34_INTERNAL_e467f839_4_k_cu_287cb0924cuda3std6ranges3__45__cpo8distanceE,@object
	.size		_ZN34_INTERNAL_e467f839_4_k_cu_287cb0924cuda3std6ranges3__45__cpo8distanceE,(_ZN34_INTERNAL_e467f839_4_k_cu_287cb0926thrust24THRUST_300001_SM_1000_NS12placeholders2_6E - _ZN34_INTERNAL_e467f839_4_k_cu_287cb0924cuda3std6ranges3__45__cpo8distanceE)
_ZN34_INTERNAL_e467f839_4_k_cu_287cb0924cuda3std6ranges3__45__cpo8distanceE:
	.zero		1
	.type		_ZN34_INTERNAL_e467f839_4_k_cu_287cb0926thrust24THRUST_300001_SM_1000_NS12placeholders2_6E,@object
	.size		_ZN34_INTERNAL_e467f839_4_k_cu_287cb0926thrust24THRUST_300001_SM_1000_NS12placeholders2_6E,(_ZN34_INTERNAL_e467f839_4_k_cu_287cb0924cuda3std3__45__cpo4cendE - _ZN34_INTERNAL_e467f839_4_k_cu_287cb0926thrust24THRUST_300001_SM_1000_NS12placeholders2_6E)
_ZN34_INTERNAL_e467f839_4_k_cu_287cb0926thrust24THRUST_300001_SM_1000_NS12placeholders2_6E:
	.zero		1
	.type		_ZN34_INTERNAL_e467f839_4_k_cu_287cb0924cuda3std3__45__cpo4cendE,@object
	.size		_ZN34_INTERNAL_e467f839_4_k_cu_287cb0924cuda3std3__45__cpo4cendE,(_ZN34_INTERNAL_e467f839_4_k_cu_287cb0924cuda3std6ranges3__45__cpo4cendE - _ZN34_INTERNAL_e467f839_4_k_cu_287cb0924cuda3std3__45__cpo4cendE)
_ZN34_INTERNAL_e467f839_4_k_cu_287cb0924cuda3std3__45__cpo4cendE:
	.zero		1
	.type		_ZN34_INTERNAL_e467f839_4_k_cu_287cb0924cuda3std6ranges3__45__cpo4cendE,@object
	.size		_ZN34_INTERNAL_e467f839_4_k_cu_287cb0924cuda3std6ranges3__45__cpo4cendE,(_ZN34_INTERNAL_e467f839_4_k_cu_287cb0924cuda3std3__420unreachable_sentinelE - _ZN34_INTERNAL_e467f839_4_k_cu_287cb0924cuda3std6ranges3__45__cpo4cendE)
_ZN34_INTERNAL_e467f839_4_k_cu_287cb0924cuda3std6ranges3__45__cpo4cendE:
	.zero		1
	.type		_ZN34_INTERNAL_e467f839_4_k_cu_287cb0924cuda3std3__420unreachable_sentinelE,@object
	.size		_ZN34_INTERNAL_e467f839_4_k_cu_287cb0924cuda3std3__420unreachable_sentinelE,(_ZN34_INTERNAL_e467f839_4_k_cu_287cb0924cuda3std6ranges3__45__cpo5ssizeE - _ZN34_INTERNAL_e467f839_4_k_cu_287cb0924cuda3std3__420unreachable_sentinelE)
_ZN34_INTERNAL_e467f839_4_k_cu_287cb0924cuda3std3__420unreachable_sentinelE:
	.zero		1
	.type		_ZN34_INTERNAL_e467f839_4_k_cu_287cb0924cuda3std6ranges3__45__cpo5ssizeE,@object
	.size		_ZN34_INTERNAL_e467f839_4_k_cu_287cb0924cuda3std6ranges3__45__cpo5ssizeE,(_ZN34_INTERNAL_e467f839_4_k_cu_287cb0926thrust24THRUST_300001_SM_1000_NS12placeholders3_10E - _ZN34_INTERNAL_e467f839_4_k_cu_287cb0924cuda3std6ranges3__45__cpo5ssizeE)
_ZN34_INTERNAL_e467f839_4_k_cu_287cb0924cuda3std6ranges3__45__cpo5ssizeE:
	.zero		1
	.type		_ZN34_INTERNAL_e467f839_4_k_cu_287cb0926thrust24THRUST_300001_SM_1000_NS12placeholders3_10E,@object
	.size		_ZN34_INTERNAL_e467f839_4_k_cu_287cb0926thrust24THRUST_300001_SM_1000_NS12placeholders3_10E,(_ZN34_INTERNAL_e467f839_4_k_cu_287cb0924cuda3std3__45__cpo5crendE - _ZN34_INTERNAL_e467f839_4_k_cu_287cb0926thrust24THRUST_300001_SM_1000_NS12placeholders3_10E)
_ZN34_INTERNAL_e467f839_4_k_cu_287cb0926thrust24THRUST_300001_SM_1000_NS12placeholders3_10E:
	.zero		1
	.type		_ZN34_INTERNAL_e467f839_4_k_cu_287cb0924cuda3std3__45__cpo5crendE,@object
	.size		_ZN34_INTERNAL_e467f839_4_k_cu_287cb0924cuda3std3__45__cpo5crendE,(_ZN34_INTERNAL_e467f839_4_k_cu_287cb0924cuda3std6ranges3__45__cpo4prevE - _ZN34_INTERNAL_e467f839_4_k_cu_287cb0924cuda3std3__45__cpo5crendE)
_ZN34_INTERNAL_e467f839_4_k_cu_287cb0924cuda3std3__45__cpo5crendE:
	.zero		1
	.type		_ZN34_INTERNAL_e467f839_4_k_cu_287cb0924cuda3std6ranges3__45__cpo4prevE,@object
	.size		_ZN34_INTERNAL_e467f839_4_k_cu_287cb0924cuda3std6ranges3__45__cpo4prevE,(_ZN34_INTERNAL_e467f839_4_k_cu_287cb0924cuda3std6ranges3__45__cpo9iter_moveE - _ZN34_INTERNAL_e467f839_4_k_cu_287cb0924cuda3std6ranges3__45__cpo4prevE)
_ZN34_INTERNAL_e467f839_4_k_cu_287cb0924cuda3std6ranges3__45__cpo4prevE:
	.zero		1
	.type		_ZN34_INTERNAL_e467f839_4_k_cu_287cb0924cuda3std6ranges3__45__cpo9iter_moveE,@object
	.size		_ZN34_INTERNAL_e467f839_4_k_cu_287cb0924cuda3std6ranges3__45__cpo9iter_moveE,(_ZN34_INTERNAL_e467f839_4_k_cu_287cb0926thrust24THRUST_300001_SM_1000_NS12placeholders2_2E - _ZN34_INTERNAL_e467f839_4_k_cu_287cb0924cuda3std6ranges3__45__cpo9iter_moveE)
_ZN34_INTERNAL_e467f839_4_k_cu_287cb0924cuda3std6ranges3__45__cpo9iter_moveE:
	.zero		1
	.type		_ZN34_INTERNAL_e467f839_4_k_cu_287cb0926thrust24THRUST_300001_SM_1000_NS12placeholders2_2E,@object
	.size		_ZN34_INTERNAL_e467f839_4_k_cu_287cb0926thrust24THRUST_300001_SM_1000_NS12placeholders2_2E,(_ZN34_INTERNAL_e467f839_4_k_cu_287cb0926thrust24THRUST_300001_SM_1000_NS12placeholders2_4E - _ZN34_INTERNAL_e467f839_4_k_cu_287cb0926thrust24THRUST_300001_SM_1000_NS12placeholders2_2E)
_ZN34_INTERNAL_e467f839_4_k_cu_287cb0926thrust24THRUST_300001_SM_1000_NS12placeholders2_2E:
	.zero		1
	.type		_ZN34_INTERNAL_e467f839_4_k_cu_287cb0926thrust24THRUST_300001_SM_1000_NS12placeholders2_4E,@object
	.size		_ZN34_INTERNAL_e467f839_4_k_cu_287cb0926thrust24THRUST_300001_SM_1000_NS12placeholders2_4E,(_ZN34_INTERNAL_e467f839_4_k_cu_287cb0924cuda3std3__45__cpo3endE - _ZN34_INTERNAL_e467f839_4_k_cu_287cb0926thrust24THRUST_300001_SM_1000_NS12placeholders2_4E)
_ZN34_INTERNAL_e467f839_4_k_cu_287cb0926thrust24THRUST_300001_SM_1000_NS12placeholders2_4E:
	.zero		1
	.type		_ZN34_INTERNAL_e467f839_4_k_cu_287cb0924cuda3std3__45__cpo3endE,@object
	.size		_ZN34_INTERNAL_e467f839_4_k_cu_287cb0924cuda3std3__45__cpo3endE,(_ZN34_INTERNAL_e467f839_4_k_cu_287cb0924cuda3std6ranges3__45__cpo3endE - _ZN34_INTERNAL_e467f839_4_k_cu_287cb0924cuda3std3__45__cpo3endE)
_ZN34_INTERNAL_e467f839_4_k_cu_287cb0924cuda3std3__45__cpo3endE:
	.zero		1
	.type		_ZN34_INTERNAL_e467f839_4_k_cu_287cb0924cuda3std6ranges3__45__cpo3endE,@object
	.size		_ZN34_INTERNAL_e467f839_4_k_cu_287cb0924cuda3std6ranges3__45__cpo3endE,(_ZN34_INTERNAL_e467f839_4_k_cu_287cb0924cuda3std3__419piecewise_constructE - _ZN34_INTERNAL_e467f839_4_k_cu_287cb0924cuda3std6ranges3__45__cpo3endE)
_ZN34_INTERNAL_e467f839_4_k_cu_287cb0924cuda3std6ranges3__45__cpo3endE:
	.zero		1
	.type		_ZN34_INTERNAL_e467f839_4_k_cu_287cb0924cuda3std3__419piecewise_constructE,@object
	.size		_ZN34_INTERNAL_e467f839_4_k_cu_287cb0924cuda3std3__419piecewise_constructE,(_ZN34_INTERNAL_e467f839_4_k_cu_287cb0924cuda3std6ranges3__45__cpo5cdataE - _ZN34_INTERNAL_e467f839_4_k_cu_287cb0924cuda3std3__419piecewise_constructE)
_ZN34_INTERNAL_e467f839_4_k_cu_287cb0924cuda3std3__419piecewise_constructE:
	.zero		1
	.type		_ZN34_INTERNAL_e467f839_4_k_cu_287cb0924cuda3std6ranges3__45__cpo5cdataE,@object
	.size		_ZN34_INTERNAL_e467f839_4_k_cu_287cb0924cuda3std6ranges3__45__cpo5cdataE,(_ZN34_INTERNAL_e467f839_4_k_cu_287cb0926thrust24THRUST_300001_SM_1000_NS12placeholders2_8E - _ZN34_INTERNAL_e467f839_4_k_cu_287cb0924cuda3std6ranges3__45__cpo5cdataE)
_ZN34_INTERNAL_e467f839_4_k_cu_287cb0924cuda3std6ranges3__45__cpo5cdataE:
	.zero		1
	.type		_ZN34_INTERNAL_e467f839_4_k_cu_287cb0926thrust24THRUST_300001_SM_1000_NS12placeholders2_8E,@object
	.size		_ZN34_INTERNAL_e467f839_4_k_cu_287cb0926thrust24THRUST_300001_SM_1000_NS12placeholders2_8E,(_ZN34_INTERNAL_e467f839_4_k_cu_287cb0924cuda3std3__45__cpo4rendE - _ZN34_INTERNAL_e467f839_4_k_cu_287cb0926thrust24THRUST_300001_SM_1000_NS12placeholders2_8E)
_ZN34_INTERNAL_e467f839_4_k_cu_287cb0926thrust24THRUST_300001_SM_1000_NS12placeholders2_8E:
	.zero		1
	.type		_ZN34_INTERNAL_e467f839_4_k_cu_287cb0924cuda3std3__45__cpo4rendE,@object
	.size		_ZN34_INTERNAL_e467f839_4_k_cu_287cb0924cuda3std3__45__cpo4rendE,(_ZN34_INTERNAL_e467f839_4_k_cu_287cb0924cuda3std6ranges3__45__cpo9iter_swapE - _ZN34_INTERNAL_e467f839_4_k_cu_287cb0924cuda3std3__45__cpo4rendE)
_ZN34_INTERNAL_e467f839_4_k_cu_287cb0924cuda3std3__45__cpo4rendE:
	.zero		1
	.type		_ZN34_INTERNAL_e467f839_4_k_cu_287cb0924cuda3std6ranges3__45__cpo9iter_swapE,@object
	.size		_ZN34_INTERNAL_e467f839_4_k_cu_287cb0924cuda3std6ranges3__45__cpo9iter_swapE,(_ZN34_INTERNAL_e467f839_4_k_cu_287cb0924cuda3std3__48unexpectE - _ZN34_INTERNAL_e467f839_4_k_cu_287cb0924cuda3std6ranges3__45__cpo9iter_swapE)
_ZN34_INTERNAL_e467f839_4_k_cu_287cb0924cuda3std6ranges3__45__cpo9iter_swapE:
	.zero		1
	.type		_ZN34_INTERNAL_e467f839_4_k_cu_287cb0924cuda3std3__48unexpectE,@object
	.size		_ZN34_INTERNAL_e467f839_4_k_cu_287cb0924cuda3std3__48unexpectE,(_ZN34_INTERNAL_e467f839_4_k_cu_287cb0926thrust24THRUST_300001_SM_1000_NS6system6detail10sequential3seqE - _ZN34_INTERNAL_e467f839_4_k_cu_287cb0924cuda3std3__48unexpectE)
_ZN34_INTERNAL_e467f839_4_k_cu_287cb0924cuda3std3__48unexpectE:
	.zero		1
	.type		_ZN34_INTERNAL_e467f839_4_k_cu_287cb0926thrust24THRUST_300001_SM_1000_NS6system6detail10sequential3seqE,@object
	.size		_ZN34_INTERNAL_e467f839_4_k_cu_287cb0926thrust24THRUST_300001_SM_1000_NS6system6detail10sequential3seqE,(.L_29 - _ZN34_INTERNAL_e467f839_4_k_cu_287cb0926thrust24THRUST_300001_SM_1000_NS6system6detail10sequential3seqE)
_ZN34_INTERNAL_e467f839_4_k_cu_287cb0926thrust24THRUST_300001_SM_1000_NS6system6detail10sequential3seqE:
	.zero		1
.L_29:


//--------------------- .nv.shared._Z2k3PKcPi     --------------------------
	.section	.nv.shared._Z2k3PKcPi,"aw",@nobits
	.sectionflags	@""
	.align	4
.nv.shared._Z2k3PKcPi:
	.zero		1048


//--------------------- .nv.shared._Z2k2PKcPi     --------------------------
	.section	.nv.shared._Z2k2PKcPi,"aw",@nobits
	.sectionflags	@""
	.align	4
.nv.shared._Z2k2PKcPi:
	.zero		1536


//--------------------- .nv.constant0._ZN3cub18CUB_300001_SM_10006detail11EmptyKernelIvEEvv --------------------------
	.section	.nv.constant0._ZN3cub18CUB_300001_SM_10006detail11EmptyKernelIvEEvv,"a",@progbits
	.sectionflags	@""
	.align	4
.nv.constant0._ZN3cub18CUB_300001_SM_10006detail11EmptyKernelIvEEvv:
	.zero		896


//--------------------- .nv.constant0._Z2k3PKcPi  --------------------------
	.section	.nv.constant0._Z2k3PKcPi,"a",@progbits
	.sectionflags	@""
	.align	4
.nv.constant0._Z2k3PKcPi:
	.zero		912


//--------------------- .nv.constant0._Z2k2PKcPi  --------------------------
	.section	.nv.constant0._Z2k2PKcPi,"a",@progbits
	.sectionflags	@""
	.align	4
.nv.constant0._Z2k2PKcPi:
	.zero		912


//--------------------- .nv.constant0._Z2k1PKcPi  --------------------------
	.section	.nv.constant0._Z2k1PKcPi,"a",@progbits
	.sectionflags	@""
	.align	4
.nv.constant0._Z2k1PKcPi:
	.zero		912


//--------------------- SYMBOLS --------------------------

	.type		.nv.reservedSmem.offset0,@object
	.size		.nv.reservedSmem.offset0,0x4
	.type		.nv.reservedSmem.cap,@object
	.size		.nv.reservedSmem.cap,0x4
